//
// Generated by NVIDIA NVVM Compiler
//
// Compiler Build ID: CL-36424714
// Cuda compilation tools, release 13.0, V13.0.88
// Based on NVVM 20.0.0
//

.version 9.0
.target sm_100
.address_size 64

	// .globl	_Z13matmul_kernelPKfS0_Pfiii
// _ZZ13matmul_kernelPKfS0_PfiiiE2As has been demoted
// _ZZ13matmul_kernelPKfS0_PfiiiE2Bs has been demoted

.visible .entry _Z13matmul_kernelPKfS0_Pfiii(
	.param .u64 .ptr .align 1 _Z13matmul_kernelPKfS0_Pfiii_param_0,
	.param .u64 .ptr .align 1 _Z13matmul_kernelPKfS0_Pfiii_param_1,
	.param .u64 .ptr .align 1 _Z13matmul_kernelPKfS0_Pfiii_param_2,
	.param .u32 _Z13matmul_kernelPKfS0_Pfiii_param_3,
	.param .u32 _Z13matmul_kernelPKfS0_Pfiii_param_4,
	.param .u32 _Z13matmul_kernelPKfS0_Pfiii_param_5
)
{
	.reg .pred 	%p<26>;
	.reg .b32 	%r<63>;
	.reg .b32 	%f<181>;
	.reg .b64 	%rd<20>;
	// demoted variable
	.shared .align 4 .b8 _ZZ13matmul_kernelPKfS0_PfiiiE2As[1024];
	// demoted variable
	.shared .align 4 .b8 _ZZ13matmul_kernelPKfS0_PfiiiE2Bs[1024];
	ld.param.u64 	%rd5, [_Z13matmul_kernelPKfS0_Pfiii_param_0];
	ld.param.u64 	%rd6, [_Z13matmul_kernelPKfS0_Pfiii_param_1];
	ld.param.u32 	%r33, [_Z13matmul_kernelPKfS0_Pfiii_param_3];
	ld.param.u32 	%r34, [_Z13matmul_kernelPKfS0_Pfiii_param_4];
	ld.param.u32 	%r35, [_Z13matmul_kernelPKfS0_Pfiii_param_5];
	cvta.to.global.u64 	%rd1, %rd6;
	cvta.to.global.u64 	%rd2, %rd5;
	mov.u32 	%r36, %ctaid.x;
	shl.b32 	%r1, %r36, 4;
	mov.u32 	%r2, %tid.x;
	add.s32 	%r3, %r1, %r2;
	mov.u32 	%r37, %ctaid.y;
	shl.b32 	%r38, %r37, 4;
	mov.u32 	%r4, %tid.y;
	add.s32 	%r5, %r38, %r4;
	setp.lt.s32 	%p1, %r35, 1;
	mov.f32 	%f180, 0f00000000;
	@%p1 bra 	$L__BB0_19;
	add.s32 	%r6, %r35, 15;
	mul.lo.s32 	%r7, %r35, %r5;
	shl.b32 	%r40, %r4, 6;
	mov.u32 	%r41, _ZZ13matmul_kernelPKfS0_PfiiiE2As;
	add.s32 	%r8, %r41, %r40;
	shl.b32 	%r42, %r2, 2;
	add.s32 	%r9, %r8, %r42;
	mov.u32 	%r43, _ZZ13matmul_kernelPKfS0_PfiiiE2Bs;
	add.s32 	%r11, %r43, %r42;
	add.s32 	%r10, %r11, %r40;
	setp.lt.u32 	%p2, %r35, 17;
	mov.f32 	%f180, 0f00000000;
	mov.b32 	%r62, 0;
	@%p2 bra 	$L__BB0_13;
	shr.u32 	%r44, %r6, 4;
	and.b32  	%r45, %r44, 134217726;
	neg.s32 	%r61, %r45;
	add.s32 	%r46, %r4, 16;
	mad.lo.s32 	%r47, %r34, %r46, %r2;
	add.s32 	%r59, %r47, %r1;
	shl.b32 	%r14, %r34, 5;
	mad.lo.s32 	%r48, %r4, %r34, %r2;
	add.s32 	%r58, %r48, %r1;
	add.s32 	%r56, %r2, %r7;
	mov.f32 	%f180, 0f00000000;
	mov.u32 	%r57, %r2;
	mov.u32 	%r60, %r4;
$L__BB0_3:
	setp.ge.s32 	%p3, %r5, %r33;
	setp.ge.s32 	%p4, %r57, %r35;
	mul.wide.s32 	%rd7, %r56, 4;
	add.s64 	%rd3, %rd2, %rd7;
	mov.f32 	%f172, 0f00000000;
	or.pred  	%p5, %p3, %p4;
	@%p5 bra 	$L__BB0_5;
	ld.global.f32 	%f172, [%rd3];
$L__BB0_5:
	setp.ge.s32 	%p6, %r3, %r34;
	st.shared.f32 	[%r9], %f172;
	setp.ge.s32 	%p7, %r60, %r35;
	mov.f32 	%f173, 0f00000000;
	or.pred  	%p8, %p6, %p7;
	@%p8 bra 	$L__BB0_7;
	mul.wide.s32 	%rd8, %r58, 4;
	add.s64 	%rd9, %rd1, %rd8;
	ld.global.f32 	%f173, [%rd9];
$L__BB0_7:
	st.shared.f32 	[%r10], %f173;
	bar.sync 	0;
	ld.shared.f32 	%f27, [%r8];
	ld.shared.f32 	%f28, [%r11];
	fma.rn.f32 	%f29, %f27, %f28, %f180;
	ld.shared.f32 	%f30, [%r8+4];
	ld.shared.f32 	%f31, [%r11+64];
	fma.rn.f32 	%f32, %f30, %f31, %f29;
	ld.shared.f32 	%f33, [%r8+8];
	ld.shared.f32 	%f34, [%r11+128];
	fma.rn.f32 	%f35, %f33, %f34, %f32;
	ld.shared.f32 	%f36, [%r8+12];
	ld.shared.f32 	%f37, [%r11+192];
	fma.rn.f32 	%f38, %f36, %f37, %f35;
	ld.shared.f32 	%f39, [%r8+16];
	ld.shared.f32 	%f40, [%r11+256];
	fma.rn.f32 	%f41, %f39, %f40, %f38;
	ld.shared.f32 	%f42, [%r8+20];
	ld.shared.f32 	%f43, [%r11+320];
	fma.rn.f32 	%f44, %f42, %f43, %f41;
	ld.shared.f32 	%f45, [%r8+24];
	ld.shared.f32 	%f46, [%r11+384];
	fma.rn.f32 	%f47, %f45, %f46, %f44;
	ld.shared.f32 	%f48, [%r8+28];
	ld.shared.f32 	%f49, [%r11+448];
	fma.rn.f32 	%f50, %f48, %f49, %f47;
	ld.shared.f32 	%f51, [%r8+32];
	ld.shared.f32 	%f52, [%r11+512];
	fma.rn.f32 	%f53, %f51, %f52, %f50;
	ld.shared.f32 	%f54, [%r8+36];
	ld.shared.f32 	%f55, [%r11+576];
	fma.rn.f32 	%f56, %f54, %f55, %f53;
	ld.shared.f32 	%f57, [%r8+40];
	ld.shared.f32 	%f58, [%r11+640];
	fma.rn.f32 	%f59, %f57, %f58, %f56;
	ld.shared.f32 	%f60, [%r8+44];
	ld.shared.f32 	%f61, [%r11+704];
	fma.rn.f32 	%f62, %f60, %f61, %f59;
	ld.shared.f32 	%f63, [%r8+48];
	ld.shared.f32 	%f64, [%r11+768];
	fma.rn.f32 	%f65, %f63, %f64, %f62;
	ld.shared.f32 	%f66, [%r8+52];
	ld.shared.f32 	%f67, [%r11+832];
	fma.rn.f32 	%f68, %f66, %f67, %f65;
	ld.shared.f32 	%f69, [%r8+56];
	ld.shared.f32 	%f70, [%r11+896];
	fma.rn.f32 	%f71, %f69, %f70, %f68;
	ld.shared.f32 	%f72, [%r8+60];
	ld.shared.f32 	%f73, [%r11+960];
	fma.rn.f32 	%f6, %f72, %f73, %f71;
	bar.sync 	0;
	add.s32 	%r49, %r57, 16;
	setp.ge.s32 	%p10, %r49, %r35;
	mov.f32 	%f174, 0f00000000;
	or.pred  	%p11, %p3, %p10;
	@%p11 bra 	$L__BB0_9;
	ld.global.f32 	%f174, [%rd3+64];
$L__BB0_9:
	st.shared.f32 	[%r9], %f174;
	add.s32 	%r50, %r60, 16;
	setp.ge.s32 	%p13, %r50, %r35;
	mov.f32 	%f175, 0f00000000;
	or.pred  	%p14, %p6, %p13;
	@%p14 bra 	$L__BB0_11;
	mul.wide.s32 	%rd10, %r59, 4;
	add.s64 	%rd11, %rd1, %rd10;
	ld.global.f32 	%f175, [%rd11];
$L__BB0_11:
	st.shared.f32 	[%r10], %f175;
	bar.sync 	0;
	ld.shared.f32 	%f75, [%r8];
	ld.shared.f32 	%f76, [%r11];
	fma.rn.f32 	%f77, %f75, %f76, %f6;
	ld.shared.f32 	%f78, [%r8+4];
	ld.shared.f32 	%f79, [%r11+64];
	fma.rn.f32 	%f80, %f78, %f79, %f77;
	ld.shared.f32 	%f81, [%r8+8];
	ld.shared.f32 	%f82, [%r11+128];
	fma.rn.f32 	%f83, %f81, %f82, %f80;
	ld.shared.f32 	%f84, [%r8+12];
	ld.shared.f32 	%f85, [%r11+192];
	fma.rn.f32 	%f86, %f84, %f85, %f83;
	ld.shared.f32 	%f87, [%r8+16];
	ld.shared.f32 	%f88, [%r11+256];
	fma.rn.f32 	%f89, %f87, %f88, %f86;
	ld.shared.f32 	%f90, [%r8+20];
	ld.shared.f32 	%f91, [%r11+320];
	fma.rn.f32 	%f92, %f90, %f91, %f89;
	ld.shared.f32 	%f93, [%r8+24];
	ld.shared.f32 	%f94, [%r11+384];
	fma.rn.f32 	%f95, %f93, %f94, %f92;
	ld.shared.f32 	%f96, [%r8+28];
	ld.shared.f32 	%f97, [%r11+448];
	fma.rn.f32 	%f98, %f96, %f97, %f95;
	ld.shared.f32 	%f99, [%r8+32];
	ld.shared.f32 	%f100, [%r11+512];
	fma.rn.f32 	%f101, %f99, %f100, %f98;
	ld.shared.f32 	%f102, [%r8+36];
	ld.shared.f32 	%f103, [%r11+576];
	fma.rn.f32 	%f104, %f102, %f103, %f101;
	ld.shared.f32 	%f105, [%r8+40];
	ld.shared.f32 	%f106, [%r11+640];
	fma.rn.f32 	%f107, %f105, %f106, %f104;
	ld.shared.f32 	%f108, [%r8+44];
	ld.shared.f32 	%f109, [%r11+704];
	fma.rn.f32 	%f110, %f108, %f109, %f107;
	ld.shared.f32 	%f111, [%r8+48];
	ld.shared.f32 	%f112, [%r11+768];
	fma.rn.f32 	%f113, %f111, %f112, %f110;
	ld.shared.f32 	%f114, [%r8+52];
	ld.shared.f32 	%f115, [%r11+832];
	fma.rn.f32 	%f116, %f114, %f115, %f113;
	ld.shared.f32 	%f117, [%r8+56];
	ld.shared.f32 	%f118, [%r11+896];
	fma.rn.f32 	%f119, %f117, %f118, %f116;
	ld.shared.f32 	%f120, [%r8+60];
	ld.shared.f32 	%f121, [%r11+960];
	fma.rn.f32 	%f180, %f120, %f121, %f119;
	bar.sync 	0;
	add.s32 	%r61, %r61, 2;
	add.s32 	%r60, %r60, 32;
	add.s32 	%r59, %r59, %r14;
	add.s32 	%r58, %r58, %r14;
	add.s32 	%r57, %r57, 32;
	add.s32 	%r56, %r56, 32;
	setp.ne.s32 	%p15, %r61, 0;
	@%p15 bra 	$L__BB0_3;
	and.b32  	%r62, %r6, 2147483616;
$L__BB0_13:
	and.b32  	%r51, %r6, 16;
	setp.eq.s32 	%p16, %r51, 0;
	@%p16 bra 	$L__BB0_19;
	setp.ge.s32 	%p17, %r5, %r33;
	add.s32 	%r52, %r62, %r2;
	setp.ge.s32 	%p18, %r52, %r35;
	mov.f32 	%f178, 0f00000000;
	or.pred  	%p19, %p17, %p18;
	@%p19 bra 	$L__BB0_16;
	add.s32 	%r53, %r52, %r7;
	mul.wide.s32 	%rd12, %r53, 4;
	add.s64 	%rd13, %rd2, %rd12;
	ld.global.f32 	%f178, [%rd13];
$L__BB0_16:
	setp.ge.s32 	%p20, %r3, %r34;
	st.shared.f32 	[%r9], %f178;
	add.s32 	%r32, %r62, %r4;
	setp.ge.s32 	%p21, %r32, %r35;
	mov.f32 	%f179, 0f00000000;
	or.pred  	%p22, %p20, %p21;
	@%p22 bra 	$L__BB0_18;
	mad.lo.s32 	%r54, %r32, %r34, %r3;
	mul.wide.s32 	%rd14, %r54, 4;
	add.s64 	%rd15, %rd1, %rd14;
	ld.global.f32 	%f179, [%rd15];
$L__BB0_18:
	st.shared.f32 	[%r10], %f179;
	bar.sync 	0;
	ld.shared.f32 	%f124, [%r8];
	ld.shared.f32 	%f125, [%r11];
	fma.rn.f32 	%f126, %f124, %f125, %f180;
	ld.shared.f32 	%f127, [%r8+4];
	ld.shared.f32 	%f128, [%r11+64];
	fma.rn.f32 	%f129, %f127, %f128, %f126;
	ld.shared.f32 	%f130, [%r8+8];
	ld.shared.f32 	%f131, [%r11+128];
	fma.rn.f32 	%f132, %f130, %f131, %f129;
	ld.shared.f32 	%f133, [%r8+12];
	ld.shared.f32 	%f134, [%r11+192];
	fma.rn.f32 	%f135, %f133, %f134, %f132;
	ld.shared.f32 	%f136, [%r8+16];
	ld.shared.f32 	%f137, [%r11+256];
	fma.rn.f32 	%f138, %f136, %f137, %f135;
	ld.shared.f32 	%f139, [%r8+20];
	ld.shared.f32 	%f140, [%r11+320];
	fma.rn.f32 	%f141, %f139, %f140, %f138;
	ld.shared.f32 	%f142, [%r8+24];
	ld.shared.f32 	%f143, [%r11+384];
	fma.rn.f32 	%f144, %f142, %f143, %f141;
	ld.shared.f32 	%f145, [%r8+28];
	ld.shared.f32 	%f146, [%r11+448];
	fma.rn.f32 	%f147, %f145, %f146, %f144;
	ld.shared.f32 	%f148, [%r8+32];
	ld.shared.f32 	%f149, [%r11+512];
	fma.rn.f32 	%f150, %f148, %f149, %f147;
	ld.shared.f32 	%f151, [%r8+36];
	ld.shared.f32 	%f152, [%r11+576];
	fma.rn.f32 	%f153, %f151, %f152, %f150;
	ld.shared.f32 	%f154, [%r8+40];
	ld.shared.f32 	%f155, [%r11+640];
	fma.rn.f32 	%f156, %f154, %f155, %f153;
	ld.shared.f32 	%f157, [%r8+44];
	ld.shared.f32 	%f158, [%r11+704];
	fma.rn.f32 	%f159, %f157, %f158, %f156;
	ld.shared.f32 	%f160, [%r8+48];
	ld.shared.f32 	%f161, [%r11+768];
	fma.rn.f32 	%f162, %f160, %f161, %f159;
	ld.shared.f32 	%f163, [%r8+52];
	ld.shared.f32 	%f164, [%r11+832];
	fma.rn.f32 	%f165, %f163, %f164, %f162;
	ld.shared.f32 	%f166, [%r8+56];
	ld.shared.f32 	%f167, [%r11+896];
	fma.rn.f32 	%f168, %f166, %f167, %f165;
	ld.shared.f32 	%f169, [%r8+60];
	ld.shared.f32 	%f170, [%r11+960];
	fma.rn.f32 	%f180, %f169, %f170, %f168;
	bar.sync 	0;
$L__BB0_19:
	setp.ge.s32 	%p23, %r5, %r33;
	setp.ge.s32 	%p24, %r3, %r34;
	or.pred  	%p25, %p23, %p24;
	@%p25 bra 	$L__BB0_21;
	ld.param.u64 	%rd19, [_Z13matmul_kernelPKfS0_Pfiii_param_2];
	mad.lo.s32 	%r55, %r34, %r5, %r3;
	cvta.to.global.u64 	%rd16, %rd19;
	mul.wide.s32 	%rd17, %r55, 4;
	add.s64 	%rd18, %rd16, %rd17;
	st.global.f32 	[%rd18], %f180;
$L__BB0_21:
	ret;

}
	// .globl	_Z16transpose_kernelPKfPfii
.visible .entry _Z16transpose_kernelPKfPfii(
	.param .u64 .ptr .align 1 _Z16transpose_kernelPKfPfii_param_0,
	.param .u64 .ptr .align 1 _Z16transpose_kernelPKfPfii_param_1,
	.param .u32 _Z16transpose_kernelPKfPfii_param_2,
	.param .u32 _Z16transpose_kernelPKfPfii_param_3
)
{
	.reg .pred 	%p<4>;
	.reg .b32 	%r<13>;
	.reg .b32 	%f<2>;
	.reg .b64 	%rd<9>;

	ld.param.u64 	%rd1, [_Z16transpose_kernelPKfPfii_param_0];
	ld.param.u64 	%rd2, [_Z16transpose_kernelPKfPfii_param_1];
	ld.param.u32 	%r3, [_Z16transpose_kernelPKfPfii_param_2];
	ld.param.u32 	%r4, [_Z16transpose_kernelPKfPfii_param_3];
	mov.u32 	%r5, %ctaid.x;
	mov.u32 	%r6, %ntid.x;
	mov.u32 	%r7, %tid.x;
	mad.lo.s32 	%r1, %r5, %r6, %r7;
	mov.u32 	%r8, %ctaid.y;
	mov.u32 	%r9, %ntid.y;
	mov.u32 	%r10, %tid.y;
	mad.lo.s32 	%r2, %r8, %r9, %r10;
	setp.ge.s32 	%p1, %r2, %r3;
	setp.ge.s32 	%p2, %r1, %r4;
	or.pred  	%p3, %p1, %p2;
	@%p3 bra 	$L__BB1_2;
	cvta.to.global.u64 	%rd3, %rd1;
	cvta.to.global.u64 	%rd4, %rd2;
	mad.lo.s32 	%r11, %r4, %r2, %r1;
	mul.wide.s32 	%rd5, %r11, 4;
	add.s64 	%rd6, %rd3, %rd5;
	ld.global.f32 	%f1, [%rd6];
	mad.lo.s32 	%r12, %r3, %r1, %r2;
	mul.wide.s32 	%rd7, %r12, 4;
	add.s64 	%rd8, %rd4, %rd7;
	st.global.f32 	[%rd8], %f1;
$L__BB1_2:
	ret;

}
	// .globl	_Z8add_biasPfPKfii
.visible .entry _Z8add_biasPfPKfii(
	.param .u64 .ptr .align 1 _Z8add_biasPfPKfii_param_0,
	.param .u64 .ptr .align 1 _Z8add_biasPfPKfii_param_1,
	.param .u32 _Z8add_biasPfPKfii_param_2,
	.param .u32 _Z8add_biasPfPKfii_param_3
)
{
	.reg .pred 	%p<4>;
	.reg .b32 	%r<12>;
	.reg .b32 	%f<4>;
	.reg .b64 	%rd<9>;

	ld.param.u64 	%rd1, [_Z8add_biasPfPKfii_param_0];
	ld.param.u64 	%rd2, [_Z8add_biasPfPKfii_param_1];
	ld.param.u32 	%r4, [_Z8add_biasPfPKfii_param_2];
	ld.param.u32 	%r3, [_Z8add_biasPfPKfii_param_3];
	mov.u32 	%r5, %ctaid.x;
	mov.u32 	%r6, %ntid.x;
	mov.u32 	%r7, %tid.x;
	mad.lo.s32 	%r1, %r5, %r6, %r7;
	mov.u32 	%r8, %ctaid.y;
	mov.u32 	%r9, %ntid.y;
	mov.u32 	%r10, %tid.y;
	mad.lo.s32 	%r2, %r8, %r9, %r10;
	setp.ge.s32 	%p1, %r2, %r4;
	setp.ge.s32 	%p2, %r1, %r3;
	or.pred  	%p3, %p1, %p2;
	@%p3 bra 	$L__BB2_2;
	cvta.to.global.u64 	%rd3, %rd2;
	cvta.to.global.u64 	%rd4, %rd1;
	mul.wide.s32 	%rd5, %r1, 4;
	add.s64 	%rd6, %rd3, %rd5;
	ld.global.f32 	%f1, [%rd6];
	mad.lo.s32 	%r11, %r3, %r2, %r1;
	mul.wide.s32 	%rd7, %r11, 4;
	add.s64 	%rd8, %rd4, %rd7;
	ld.global.f32 	%f2, [%rd8];
	add.f32 	%f3, %f1, %f2;
	st.global.f32 	[%rd8], %f3;
$L__BB2_2:
	ret;

}
	// .globl	_Z9bias_gradPKfPfii
.visible .entry _Z9bias_gradPKfPfii(
	.param .u64 .ptr .align 1 _Z9bias_gradPKfPfii_param_0,
	.param .u64 .ptr .align 1 _Z9bias_gradPKfPfii_param_1,
	.param .u32 _Z9bias_gradPKfPfii_param_2,
	.param .u32 _Z9bias_gradPKfPfii_param_3
)
{
	.reg .pred 	%p<11>;
	.reg .b32 	%r<38>;
	.reg .b32 	%f<83>;
	.reg .b64 	%rd<43>;

	ld.param.u64 	%rd3, [_Z9bias_gradPKfPfii_param_0];
	ld.param.u64 	%rd2, [_Z9bias_gradPKfPfii_param_1];
	ld.param.u32 	%r23, [_Z9bias_gradPKfPfii_param_2];
	ld.param.u32 	%r24, [_Z9bias_gradPKfPfii_param_3];
	cvta.to.global.u64 	%rd1, %rd3;
	mov.u32 	%r25, %ctaid.x;
	mov.u32 	%r26, %ntid.x;
	mov.u32 	%r27, %tid.x;
	mad.lo.s32 	%r1, %r25, %r26, %r27;
	setp.ge.s32 	%p1, %r1, %r24;
	@%p1 bra 	$L__BB3_15;
	setp.lt.s32 	%p2, %r23, 1;
	mov.f32 	%f82, 0f00000000;
	@%p2 bra 	$L__BB3_14;
	and.b32  	%r2, %r23, 15;
	setp.lt.u32 	%p3, %r23, 16;
	mov.f32 	%f82, 0f00000000;
	mov.b32 	%r34, 0;
	@%p3 bra 	$L__BB3_5;
	and.b32  	%r34, %r23, 2147483632;
	neg.s32 	%r32, %r34;
	shl.b32 	%r5, %r24, 4;
	mov.f32 	%f82, 0f00000000;
	mul.wide.s32 	%rd6, %r24, 4;
	mov.u32 	%r31, %r1;
$L__BB3_4:
	.pragma "nounroll";
	mul.wide.s32 	%rd4, %r31, 4;
	add.s64 	%rd5, %rd1, %rd4;
	ld.global.f32 	%f18, [%rd5];
	add.f32 	%f19, %f82, %f18;
	add.s64 	%rd7, %rd5, %rd6;
	ld.global.f32 	%f20, [%rd7];
	add.f32 	%f21, %f19, %f20;
	add.s64 	%rd8, %rd7, %rd6;
	ld.global.f32 	%f22, [%rd8];
	add.f32 	%f23, %f21, %f22;
	add.s64 	%rd9, %rd8, %rd6;
	ld.global.f32 	%f24, [%rd9];
	add.f32 	%f25, %f23, %f24;
	add.s64 	%rd10, %rd9, %rd6;
	ld.global.f32 	%f26, [%rd10];
	add.f32 	%f27, %f25, %f26;
	add.s64 	%rd11, %rd10, %rd6;
	ld.global.f32 	%f28, [%rd11];
	add.f32 	%f29, %f27, %f28;
	add.s64 	%rd12, %rd11, %rd6;
	ld.global.f32 	%f30, [%rd12];
	add.f32 	%f31, %f29, %f30;
	add.s64 	%rd13, %rd12, %rd6;
	ld.global.f32 	%f32, [%rd13];
	add.f32 	%f33, %f31, %f32;
	add.s64 	%rd14, %rd13, %rd6;
	ld.global.f32 	%f34, [%rd14];
	add.f32 	%f35, %f33, %f34;
	add.s64 	%rd15, %rd14, %rd6;
	ld.global.f32 	%f36, [%rd15];
	add.f32 	%f37, %f35, %f36;
	add.s64 	%rd16, %rd15, %rd6;
	ld.global.f32 	%f38, [%rd16];
	add.f32 	%f39, %f37, %f38;
	add.s64 	%rd17, %rd16, %rd6;
	ld.global.f32 	%f40, [%rd17];
	add.f32 	%f41, %f39, %f40;
	add.s64 	%rd18, %rd17, %rd6;
	ld.global.f32 	%f42, [%rd18];
	add.f32 	%f43, %f41, %f42;
	add.s64 	%rd19, %rd18, %rd6;
	ld.global.f32 	%f44, [%rd19];
	add.f32 	%f45, %f43, %f44;
	add.s64 	%rd20, %rd19, %rd6;
	ld.global.f32 	%f46, [%rd20];
	add.f32 	%f47, %f45, %f46;
	add.s64 	%rd21, %rd20, %rd6;
	ld.global.f32 	%f48, [%rd21];
	add.f32 	%f82, %f47, %f48;
	add.s32 	%r32, %r32, 16;
	add.s32 	%r31, %r31, %r5;
	setp.ne.s32 	%p4, %r32, 0;
	@%p4 bra 	$L__BB3_4;
$L__BB3_5:
	setp.eq.s32 	%p5, %r2, 0;
	@%p5 bra 	$L__BB3_14;
	and.b32  	%r11, %r23, 7;
	setp.lt.u32 	%p6, %r2, 8;
	@%p6 bra 	$L__BB3_8;
	mad.lo.s32 	%r29, %r34, %r24, %r1;
	mul.wide.s32 	%rd22, %r29, 4;
	add.s64 	%rd23, %rd1, %rd22;
	ld.global.f32 	%f50, [%rd23];
	add.f32 	%f51, %f82, %f50;
	mul.wide.s32 	%rd24, %r24, 4;
	add.s64 	%rd25, %rd23, %rd24;
	ld.global.f32 	%f52, [%rd25];
	add.f32 	%f53, %f51, %f52;
	add.s64 	%rd26, %rd25, %rd24;
	ld.global.f32 	%f54, [%rd26];
	add.f32 	%f55, %f53, %f54;
	add.s64 	%rd27, %rd26, %rd24;
	ld.global.f32 	%f56, [%rd27];
	add.f32 	%f57, %f55, %f56;
	add.s64 	%rd28, %rd27, %rd24;
	ld.global.f32 	%f58, [%rd28];
	add.f32 	%f59, %f57, %f58;
	add.s64 	%rd29, %rd28, %rd24;
	ld.global.f32 	%f60, [%rd29];
	add.f32 	%f61, %f59, %f60;
	add.s64 	%rd30, %rd29, %rd24;
	ld.global.f32 	%f62, [%rd30];
	add.f32 	%f63, %f61, %f62;
	add.s64 	%rd31, %rd30, %rd24;
	ld.global.f32 	%f64, [%rd31];
	add.f32 	%f82, %f63, %f64;
	add.s32 	%r34, %r34, 8;
$L__BB3_8:
	setp.eq.s32 	%p7, %r11, 0;
	@%p7 bra 	$L__BB3_14;
	and.b32  	%r14, %r23, 3;
	setp.lt.u32 	%p8, %r11, 4;
	@%p8 bra 	$L__BB3_11;
	mad.lo.s32 	%r30, %r34, %r24, %r1;
	mul.wide.s32 	%rd32, %r30, 4;
	add.s64 	%rd33, %rd1, %rd32;
	ld.global.f32 	%f66, [%rd33];
	add.f32 	%f67, %f82, %f66;
	mul.wide.s32 	%rd34, %r24, 4;
	add.s64 	%rd35, %rd33, %rd34;
	ld.global.f32 	%f68, [%rd35];
	add.f32 	%f69, %f67, %f68;
	add.s64 	%rd36, %rd35, %rd34;
	ld.global.f32 	%f70, [%rd36];
	add.f32 	%f71, %f69, %f70;
	add.s64 	%rd37, %rd36, %rd34;
	ld.global.f32 	%f72, [%rd37];
	add.f32 	%f82, %f71, %f72;
	add.s32 	%r34, %r34, 4;
$L__BB3_11:
	setp.eq.s32 	%p9, %r14, 0;
	@%p9 bra 	$L__BB3_14;
	mad.lo.s32 	%r37, %r34, %r24, %r1;
	neg.s32 	%r36, %r14;
$L__BB3_13:
	.pragma "nounroll";
	mul.wide.s32 	%rd38, %r37, 4;
	add.s64 	%rd39, %rd1, %rd38;
	ld.global.f32 	%f73, [%rd39];
	add.f32 	%f82, %f82, %f73;
	add.s32 	%r37, %r37, %r24;
	add.s32 	%r36, %r36, 1;
	setp.ne.s32 	%p10, %r36, 0;
	@%p10 bra 	$L__BB3_13;
$L__BB3_14:
	cvta.to.global.u64 	%rd40, %rd2;
	mul.wide.s32 	%rd41, %r1, 4;
	add.s64 	%rd42, %rd40, %rd41;
	st.global.f32 	[%rd42], %f82;
$L__BB3_15:
	ret;

}


// ===== COMPILED SASS (sm_100) =====

	.target	sm_100

	.elftype	@"ET_EXEC"


//--------------------- .note.nv.tkinfo           --------------------------
	.section	.note.nv.tkinfo,"",@"SHT_NOTE"
	.sectionflags	@"SHF_NOTE_NV_TKINFO"
	.tkinfo
        /*0018*/ 	.word	0x00000002
        /*0030*/ 	.string	""
        /*0030*/ 	.string	"ptxas"
        /*0030*/ 	.string	"Cuda compilation tools, release 13.0, V13.0.88"
        /*0030*/ 	.string	"Build cuda_13.0.r13.0/compiler.36424714_0"
        /*0030*/ 	.string	"-arch sm_100 -m 64 "



//--------------------- .note.nv.cuinfo           --------------------------
	.section	.note.nv.cuinfo,"",@"SHT_NOTE"
	.sectionflags	@"SHF_NOTE_NV_CUINFO"
        /*0018*/ 	.short	0x0002
        /*001a*/ 	.short	0x0064
        /*001c*/ 	.short	0x0082
	.zero		2


//--------------------- .nv.info                  --------------------------
	.section	.nv.info,"",@"SHT_CUDA_INFO"
	.align	4


	//----- nvinfo : EIATTR_REGCOUNT
	.align		4
        /*0000*/ 	.byte	0x04, 0x2f
        /*0002*/ 	.short	(.L_1 - .L_0)
	.align		4
.L_0:
        /*0004*/ 	.word	index@(_Z13matmul_kernelPKfS0_Pfiii)
        /*0008*/ 	.word	0x00000020


	//----- nvinfo : EIATTR_FRAME_SIZE
	.align		4
.L_1:
        /*000c*/ 	.byte	0x04, 0x11
        /*000e*/ 	.short	(.L_3 - .L_2)
	.align		4
.L_2:
        /*0010*/ 	.word	index@(_Z13matmul_kernelPKfS0_Pfiii)
        /*0014*/ 	.word	0x00000000


	//----- nvinfo : EIATTR_REGCOUNT
	.align		4
.L_3:
        /*0018*/ 	.byte	0x04, 0x2f
        /*001a*/ 	.short	(.L_5 - .L_4)
	.align		4
.L_4:
        /*001c*/ 	.word	index@(_Z16transpose_kernelPKfPfii)
        /*0020*/ 	.word	0x0000000a


	//----- nvinfo : EIATTR_FRAME_SIZE
	.align		4
.L_5:
        /*0024*/ 	.byte	0x04, 0x11
        /*0026*/ 	.short	(.L_7 - .L_6)
	.align		4
.L_6:
        /*0028*/ 	.word	index@(_Z16transpose_kernelPKfPfii)
        /*002c*/ 	.word	0x00000000


	//----- nvinfo : EIATTR_REGCOUNT
	.align		4
.L_7:
        /*0030*/ 	.byte	0x04, 0x2f
        /*0032*/ 	.short	(.L_9 - .L_8)
	.align		4
.L_8:
        /*0034*/ 	.word	index@(_Z8add_biasPfPKfii)
        /*0038*/ 	.word	0x0000000c


	//----- nvinfo : EIATTR_FRAME_SIZE
	.align		4
.L_9:
        /*003c*/ 	.byte	0x04, 0x11
        /*003e*/ 	.short	(.L_11 - .L_10)
	.align		4
.L_10:
        /*0040*/ 	.word	index@(_Z8add_biasPfPKfii)
        /*0044*/ 	.word	0x00000000


	//----- nvinfo : EIATTR_REGCOUNT
	.align		4
.L_11:
        /*0048*/ 	.byte	0x04, 0x2f
        /*004a*/ 	.short	(.L_13 - .L_12)
	.align		4
.L_12:
        /*004c*/ 	.word	index@(_Z9bias_gradPKfPfii)
        /*0050*/ 	.word	0x00000020


	//----- nvinfo : EIATTR_FRAME_SIZE
	.align		4
.L_13:
        /*0054*/ 	.byte	0x04, 0x11
        /*0056*/ 	.short	(.L_15 - .L_14)
	.align		4
.L_14:
        /*0058*/ 	.word	index@(_Z9bias_gradPKfPfii)
        /*005c*/ 	.word	0x00000000


	//----- nvinfo : EIATTR_MIN_STACK_SIZE
	.align		4
.L_15:
        /*0060*/ 	.byte	0x04, 0x12
        /*0062*/ 	.short	(.L_17 - .L_16)
	.align		4
.L_16:
        /*0064*/ 	.word	index@(_Z9bias_gradPKfPfii)
        /*0068*/ 	.word	0x00000000


	//----- nvinfo : EIATTR_MIN_STACK_SIZE
	.align		4
.L_17:
        /*006c*/ 	.byte	0x04, 0x12
        /*006e*/ 	.short	(.L_19 - .L_18)
	.align		4
.L_18:
        /*0070*/ 	.word	index@(_Z8add_biasPfPKfii)
        /*0074*/ 	.word	0x00000000


	//----- nvinfo : EIATTR_MIN_STACK_SIZE
	.align		4
.L_19:
        /*0078*/ 	.byte	0x04, 0x12
        /*007a*/ 	.short	(.L_21 - .L_20)
	.align		4
.L_20:
        /*007c*/ 	.word	index@(_Z16transpose_kernelPKfPfii)
        /*0080*/ 	.word	0x00000000


	//----- nvinfo : EIATTR_MIN_STACK_SIZE
	.align		4
.L_21:
        /*0084*/ 	.byte	0x04, 0x12
        /*0086*/ 	.short	(.L_23 - .L_22)
	.align		4
.L_22:
        /*0088*/ 	.word	index@(_Z13matmul_kernelPKfS0_Pfiii)
        /*008c*/ 	.word	0x00000000
.L_23:


//--------------------- .nv.compat                --------------------------
	.section	.nv.compat,"",@"SHT_CUDA_COMPAT_INFO"
	.align	4
        /*0000*/ 	.byte	0x02, 0x09, 0x00, 0x00, 0x02, 0x02, 0x01, 0x00, 0x02, 0x05, 0x05, 0x00, 0x03, 0x07, 0x01, 0x01
        /*0010*/ 	.byte	0x02, 0x03, 0x00, 0x00, 0x02, 0x06, 0x01, 0x00, 0x04, 0x0b, 0x08, 0x00, 0x09, 0x00, 0x00, 0x00
        /*0020*/ 	.byte	0x00, 0x00, 0x00, 0x00


//--------------------- .nv.info._Z9bias_gradPKfPfii --------------------------
	.section	.nv.info._Z9bias_gradPKfPfii,"",@"SHT_CUDA_INFO"
	.sectionflags	@""
	.align	4


	//----- nvinfo : EIATTR_CUDA_API_VERSION
	.align		4
        /*0000*/ 	.byte	0x04, 0x37
        /*0002*/ 	.short	(.L_25 - .L_24)
.L_24:
        /*0004*/ 	.word	0x00000082


	//----- nvinfo : EIATTR_KPARAM_INFO
	.align		4
.L_25:
        /*0008*/ 	.byte	0x04, 0x17
        /*000a*/ 	.short	(.L_27 - .L_26)
.L_26:
        /*000c*/ 	.word	0x00000000
        /*0010*/ 	.short	0x0003
        /*0012*/ 	.short	0x0014
        /*0014*/ 	.byte	0x00, 0xf0, 0x11, 0x00


	//----- nvinfo : EIATTR_KPARAM_INFO
	.align		4
.L_27:
        /*0018*/ 	.byte	0x04, 0x17
        /*001a*/ 	.short	(.L_29 - .L_28)
.L_28:
        /*001c*/ 	.word	0x00000000
        /*0020*/ 	.short	0x0002
        /*0022*/ 	.short	0x0010
        /*0024*/ 	.byte	0x00, 0xf0, 0x11, 0x00


	//----- nvinfo : EIATTR_KPARAM_INFO
	.align		4
.L_29:
        /*0028*/ 	.byte	0x04, 0x17
        /*002a*/ 	.short	(.L_31 - .L_30)
.L_30:
        /*002c*/ 	.word	0x00000000
        /*0030*/ 	.short	0x0001
        /*0032*/ 	.short	0x0008
        /*0034*/ 	.byte	0x00, 0xf5, 0x21, 0x00


	//----- nvinfo : EIATTR_KPARAM_INFO
	.align		4
.L_31:
        /*0038*/ 	.byte	0x04, 0x17
        /*003a*/ 	.short	(.L_33 - .L_32)
.L_32:
        /*003c*/ 	.word	0x00000000
        /*0040*/ 	.short	0x0000
        /*0042*/ 	.short	0x0000
        /*0044*/ 	.byte	0x00, 0xf5, 0x21, 0x00


	//----- nvinfo : EIATTR_SPARSE_MMA_MASK
	.align		4
.L_33:
        /*0048*/ 	.byte	0x03, 0x50
        /*004a*/ 	.short	0x0000


	//----- nvinfo : EIATTR_MAXREG_COUNT
	.align		4
        /*004c*/ 	.byte	0x03, 0x1b
        /*004e*/ 	.short	0x00ff


	//----- nvinfo : EIATTR_MERCURY_ISA_VERSION
	.align		4
        /*0050*/ 	.byte	0x03, 0x5f
        /*0052*/ 	.short	0x0101


	//----- nvinfo : EIATTR_VRC_CTA_INIT_COUNT
	.align		4
        /*0054*/ 	.byte	0x02, 0x4a
	.zero		1
	.zero		1


	//----- nvinfo : EIATTR_EXIT_INSTR_OFFSETS
	.align		4
        /*0058*/ 	.byte	0x04, 0x1c
        /*005a*/ 	.short	(.L_35 - .L_34)


	//   ....[0]....
.L_34:
        /*005c*/ 	.word	0x00000070


	//   ....[1]....
        /*0060*/ 	.word	0x000008e0


	//----- nvinfo : EIATTR_CBANK_PARAM_SIZE
	.align		4
.L_35:
        /*0064*/ 	.byte	0x03, 0x19
        /*0066*/ 	.short	0x0018


	//----- nvinfo : EIATTR_PARAM_CBANK
	.align		4
        /*0068*/ 	.byte	0x04, 0x0a
        /*006a*/ 	.short	(.L_37 - .L_36)
	.align		4
.L_36:
        /*006c*/ 	.word	index@(.nv.constant0._Z9bias_gradPKfPfii)
        /*0070*/ 	.short	0x0380
        /*0072*/ 	.short	0x0018


	//----- nvinfo : EIATTR_SW_WAR
	.align		4
.L_37:
        /*0074*/ 	.byte	0x04, 0x36
        /*0076*/ 	.short	(.L_39 - .L_38)
.L_38:
        /*0078*/ 	.word	0x00000008
.L_39:


//--------------------- .nv.info._Z8add_biasPfPKfii --------------------------
	.section	.nv.info._Z8add_biasPfPKfii,"",@"SHT_CUDA_INFO"
	.sectionflags	@""
	.align	4


	//----- nvinfo : EIATTR_CUDA_API_VERSION
	.align		4
        /*0000*/ 	.byte	0x04, 0x37
        /*0002*/ 	.short	(.L_41 - .L_40)
.L_40:
        /*0004*/ 	.word	0x00000082


	//----- nvinfo : EIATTR_KPARAM_INFO
	.align		4
.L_41:
        /*0008*/ 	.byte	0x04, 0x17
        /*000a*/ 	.short	(.L_43 - .L_42)
.L_42:
        /*000c*/ 	.word	0x00000000
        /*0010*/ 	.short	0x0003
        /*0012*/ 	.short	0x0014
        /*0014*/ 	.byte	0x00, 0xf0, 0x11, 0x00


	//----- nvinfo : EIATTR_KPARAM_INFO
	.align		4
.L_43:
        /*0018*/ 	.byte	0x04, 0x17
        /*001a*/ 	.short	(.L_45 - .L_44)
.L_44:
        /*001c*/ 	.word	0x00000000
        /*0020*/ 	.short	0x0002
        /*0022*/ 	.short	0x0010
        /*0024*/ 	.byte	0x00, 0xf0, 0x11, 0x00


	//----- nvinfo : EIATTR_KPARAM_INFO
	.align		4
.L_45:
        /*0028*/ 	.byte	0x04, 0x17
        /*002a*/ 	.short	(.L_47 - .L_46)
.L_46:
        /*002c*/ 	.word	0x00000000
        /*0030*/ 	.short	0x0001
        /*0032*/ 	.short	0x0008
        /*0034*/ 	.byte	0x00, 0xf5, 0x21, 0x00


	//----- nvinfo : EIATTR_KPARAM_INFO
	.align		4
.L_47:
        /*0038*/ 	.byte	0x04, 0x17
        /*003a*/ 	.short	(.L_49 - .L_48)
.L_48:
        /*003c*/ 	.word	0x00000000
        /*0040*/ 	.short	0x0000
        /*0042*/ 	.short	0x0000
        /*0044*/ 	.byte	0x00, 0xf5, 0x21, 0x00


	//----- nvinfo : EIATTR_SPARSE_MMA_MASK
	.align		4
.L_49:
        /*0048*/ 	.byte	0x03, 0x50
        /*004a*/ 	.short	0x0000


	//----- nvinfo : EIATTR_MAXREG_COUNT
	.align		4
        /*004c*/ 	.byte	0x03, 0x1b
        /*004e*/ 	.short	0x00ff


	//----- nvinfo : EIATTR_MERCURY_ISA_VERSION
	.align		4
        /*0050*/ 	.byte	0x03, 0x5f
        /*0052*/ 	.short	0x0101


	//----- nvinfo : EIATTR_VRC_CTA_INIT_COUNT
	.align		4
        /*0054*/ 	.byte	0x02, 0x4a
	.zero		1
	.zero		1


	//----- nvinfo : EIATTR_EXIT_INSTR_OFFSETS
	.align		4
        /*0058*/ 	.byte	0x04, 0x1c
        /*005a*/ 	.short	(.L_51 - .L_50)


	//   ....[0]....
.L_50:
        /*005c*/ 	.word	0x000000c0


	//   ....[1]....
        /*0060*/ 	.word	0x00000170


	//----- nvinfo : EIATTR_CBANK_PARAM_SIZE
	.align		4
.L_51:
        /*0064*/ 	.byte	0x03, 0x19
        /*0066*/ 	.short	0x0018


	//----- nvinfo : EIATTR_PARAM_CBANK
	.align		4
        /*0068*/ 	.byte	0x04, 0x0a
        /*006a*/ 	.short	(.L_53 - .L_52)
	.align		4
.L_52:
        /*006c*/ 	.word	index@(.nv.constant0._Z8add_biasPfPKfii)
        /*0070*/ 	.short	0x0380
        /*0072*/ 	.short	0x0018


	//----- nvinfo : EIATTR_SW_WAR
	.align		4
.L_53:
        /*0074*/ 	.byte	0x04, 0x36
        /*0076*/ 	.short	(.L_55 - .L_54)
.L_54:
        /*0078*/ 	.word	0x00000008
.L_55:


//--------------------- .nv.info._Z16transpose_kernelPKfPfii --------------------------
	.section	.nv.info._Z16transpose_kernelPKfPfii,"",@"SHT_CUDA_INFO"
	.sectionflags	@""
	.align	4


	//----- nvinfo : EIATTR_CUDA_API_VERSION
	.align		4
        /*0000*/ 	.byte	0x04, 0x37
        /*0002*/ 	.short	(.L_57 - .L_56)
.L_56:
        /*0004*/ 	.word	0x00000082


	//----- nvinfo : EIATTR_KPARAM_INFO
	.align		4
.L_57:
        /*0008*/ 	.byte	0x04, 0x17
        /*000a*/ 	.short	(.L_59 - .L_58)
.L_58:
        /*000c*/ 	.word	0x00000000
        /*0010*/ 	.short	0x0003
        /*0012*/ 	.short	0x0014
        /*0014*/ 	.byte	0x00, 0xf0, 0x11, 0x00


	//----- nvinfo : EIATTR_KPARAM_INFO
	.align		4
.L_59:
        /*0018*/ 	.byte	0x04, 0x17
        /*001a*/ 	.short	(.L_61 - .L_60)
.L_60:
        /*001c*/ 	.word	0x00000000
        /*0020*/ 	.short	0x0002
        /*0022*/ 	.short	0x0010
        /*0024*/ 	.byte	0x00, 0xf0, 0x11, 0x00


	//----- nvinfo : EIATTR_KPARAM_INFO
	.align		4
.L_61:
        /*0028*/ 	.byte	0x04, 0x17
        /*002a*/ 	.short	(.L_63 - .L_62)
.L_62:
        /*002c*/ 	.word	0x00000000
        /*0030*/ 	.short	0x0001
        /*0032*/ 	.short	0x0008
        /*0034*/ 	.byte	0x00, 0xf5, 0x21, 0x00


	//----- nvinfo : EIATTR_KPARAM_INFO
	.align		4
.L_63:
        /*0038*/ 	.byte	0x04, 0x17
        /*003a*/ 	.short	(.L_65 - .L_64)
.L_64:
        /*003c*/ 	.word	0x00000000
        /*0040*/ 	.short	0x0000
        /*0042*/ 	.short	0x0000
        /*0044*/ 	.byte	0x00, 0xf5, 0x21, 0x00


	//----- nvinfo : EIATTR_SPARSE_MMA_MASK
	.align		4
.L_65:
        /*0048*/ 	.byte	0x03, 0x50
        /*004a*/ 	.short	0x0000


	//----- nvinfo : EIATTR_MAXREG_COUNT
	.align		4
        /*004c*/ 	.byte	0x03, 0x1b
        /*004e*/ 	.short	0x00ff


	//----- nvinfo : EIATTR_MERCURY_ISA_VERSION
	.align		4
        /*0050*/ 	.byte	0x03, 0x5f
        /*0052*/ 	.short	0x0101


	//----- nvinfo : EIATTR_VRC_CTA_INIT_COUNT
	.align		4
        /*0054*/ 	.byte	0x02, 0x4a
	.zero		1
	.zero		1


	//----- nvinfo : EIATTR_EXIT_INSTR_OFFSETS
	.align		4
        /*0058*/ 	.byte	0x04, 0x1c
        /*005a*/ 	.short	(.L_67 - .L_66)


	//   ....[0]....
.L_66:
        /*005c*/ 	.word	0x000000c0


	//   ....[1]....
        /*0060*/ 	.word	0x00000160


	//----- nvinfo : EIATTR_CBANK_PARAM_SIZE
	.align		4
.L_67:
        /*0064*/ 	.byte	0x03, 0x19
        /*0066*/ 	.short	0x0018


	//----- nvinfo : EIATTR_PARAM_CBANK
	.align		4
        /*0068*/ 	.byte	0x04, 0x0a
        /*006a*/ 	.short	(.L_69 - .L_68)
	.align		4
.L_68:
        /*006c*/ 	.word	index@(.nv.constant0._Z16transpose_kernelPKfPfii)
        /*0070*/ 	.short	0x0380
        /*0072*/ 	.short	0x0018


	//----- nvinfo : EIATTR_SW_WAR
	.align		4
.L_69:
        /*0074*/ 	.byte	0x04, 0x36
        /*0076*/ 	.short	(.L_71 - .L_70)
.L_70:
        /*0078*/ 	.word	0x00000008
.L_71:


//--------------------- .nv.info._Z13matmul_kernelPKfS0_Pfiii --------------------------
	.section	.nv.info._Z13matmul_kernelPKfS0_Pfiii,"",@"SHT_CUDA_INFO"
	.sectionflags	@""
	.align	4


	//----- nvinfo : EIATTR_CUDA_API_VERSION
	.align		4
        /*0000*/ 	.byte	0x04, 0x37
        /*0002*/ 	.short	(.L_73 - .L_72)
.L_72:
        /*0004*/ 	.word	0x00000082


	//----- nvinfo : EIATTR_KPARAM_INFO
	.align		4
.L_73:
        /*0008*/ 	.byte	0x04, 0x17
        /*000a*/ 	.short	(.L_75 - .L_74)
.L_74:
        /*000c*/ 	.word	0x00000000
        /*0010*/ 	.short	0x0005
        /*0012*/ 	.short	0x0020
        /*0014*/ 	.byte	0x00, 0xf0, 0x11, 0x00


	//----- nvinfo : EIATTR_KPARAM_INFO
	.align		4
.L_75:
        /*0018*/ 	.byte	0x04, 0x17
        /*001a*/ 	.short	(.L_77 - .L_76)
.L_76:
        /*001c*/ 	.word	0x00000000
        /*0020*/ 	.short	0x0004
        /*0022*/ 	.short	0x001c
        /*0024*/ 	.byte	0x00, 0xf0, 0x11, 0x00


	//----- nvinfo : EIATTR_KPARAM_INFO
	.align		4
.L_77:
        /*0028*/ 	.byte	0x04, 0x17
        /*002a*/ 	.short	(.L_79 - .L_78)
.L_78:
        /*002c*/ 	.word	0x00000000
        /*0030*/ 	.short	0x0003
        /*0032*/ 	.short	0x0018
        /*0034*/ 	.byte	0x00, 0xf0, 0x11, 0x00


	//----- nvinfo : EIATTR_KPARAM_INFO
	.align		4
.L_79:
        /*0038*/ 	.byte	0x04, 0x17
        /*003a*/ 	.short	(.L_81 - .L_80)
.L_80:
        /*003c*/ 	.word	0x00000000
        /*0040*/ 	.short	0x0002
        /*0042*/ 	.short	0x0010
        /*0044*/ 	.byte	0x00, 0xf5, 0x21, 0x00


	//----- nvinfo : EIATTR_KPARAM_INFO
	.align		4
.L_81:
        /*0048*/ 	.byte	0x04, 0x17
        /*004a*/ 	.short	(.L_83 - .L_82)
.L_82:
        /*004c*/ 	.word	0x00000000
        /*0050*/ 	.short	0x0001
        /*0052*/ 	.short	0x0008
        /*0054*/ 	.byte	0x00, 0xf5, 0x21, 0x00


	//----- nvinfo : EIATTR_KPARAM_INFO
	.align		4
.L_83:
        /*0058*/ 	.byte	0x04, 0x17
        /*005a*/ 	.short	(.L_85 - .L_84)
.L_84:
        /*005c*/ 	.word	0x00000000
        /*0060*/ 	.short	0x0000
        /*0062*/ 	.short	0x0000
        /*0064*/ 	.byte	0x00, 0xf5, 0x21, 0x00


	//----- nvinfo : EIATTR_SPARSE_MMA_MASK
	.align		4
.L_85:
        /*0068*/ 	.byte	0x03, 0x50
        /*006a*/ 	.short	0x0000


	//----- nvinfo : EIATTR_MAXREG_COUNT
	.align		4
        /*006c*/ 	.byte	0x03, 0x1b
        /*006e*/ 	.short	0x00ff


	//----- nvinfo : EIATTR_NUM_BARRIERS
	.align		4
        /*0070*/ 	.byte	0x02, 0x4c
        /*0072*/ 	.byte	0x01
	.zero		1


	//----- nvinfo : EIATTR_MERCURY_ISA_VERSION
	.align		4
        /*0074*/ 	.byte	0x03, 0x5f
        /*0076*/ 	.short	0x0101


	//----- nvinfo : EIATTR_VRC_CTA_INIT_COUNT
	.align		4
        /*0078*/ 	.byte	0x02, 0x4a
	.zero		1
	.zero		1


	//----- nvinfo : EIATTR_EXIT_INSTR_OFFSETS
	.align		4
        /*007c*/ 	.byte	0x04, 0x1c
        /*007e*/ 	.short	(.L_87 - .L_86)


	//   ....[0]....
.L_86:
        /*0080*/ 	.word	0x00000d80


	//   ....[1]....
        /*0084*/ 	.word	0x00000dd0


	//----- nvinfo : EIATTR_CBANK_PARAM_SIZE
	.align		4
.L_87:
        /*0088*/ 	.byte	0x03, 0x19
        /*008a*/ 	.short	0x0024


	//----- nvinfo : EIATTR_PARAM_CBANK
	.align		4
        /*008c*/ 	.byte	0x04, 0x0a
        /*008e*/ 	.short	(.L_89 - .L_88)
	.align		4
.L_88:
        /*0090*/ 	.word	index@(.nv.constant0._Z13matmul_kernelPKfS0_Pfiii)
        /*0094*/ 	.short	0x0380
        /*0096*/ 	.short	0x0024


	//----- nvinfo : EIATTR_SW_WAR
	.align		4
.L_89:
        /*0098*/ 	.byte	0x04, 0x36
        /*009a*/ 	.short	(.L_91 - .L_90)
.L_90:
        /*009c*/ 	.word	0x00000008
.L_91:


//--------------------- .nv.callgraph             --------------------------
	.section	.nv.callgraph,"",@"SHT_CUDA_CALLGRAPH"
	.align	4
	.sectionentsize	8
	.align		4
        /*0000*/ 	.word	0x00000000
	.align		4
        /*0004*/ 	.word	0xffffffff
	.align		4
        /*0008*/ 	.word	0x00000000
	.align		4
        /*000c*/ 	.word	0xfffffffe
	.align		4
        /*0010*/ 	.word	0x00000000
	.align		4
        /*0014*/ 	.word	0xfffffffd
	.align		4
        /*0018*/ 	.word	0x00000000
	.align		4
        /*001c*/ 	.word	0xfffffffc


//--------------------- .text._Z9bias_gradPKfPfii --------------------------
	.section	.text._Z9bias_gradPKfPfii,"ax",@progbits
	.align	128
        .global         _Z9bias_gradPKfPfii
        .type           _Z9bias_gradPKfPfii,@function
        .size           _Z9bias_gradPKfPfii,(.L_x_13 - _Z9bias_gradPKfPfii)
        .other          _Z9bias_gradPKfPfii,@"STO_CUDA_ENTRY STV_DEFAULT"
_Z9bias_gradPKfPfii:
.text._Z9bias_gradPKfPfii:
[----:B------:R-:W-:Y:S01]  /*0000*/  LDC R1, c[0x0][0x37c] ;  /* 0x0000df00ff017b82 */ /* 0x000fe20000000800 */
[----:B------:R-:W0:Y:S07]  /*0010*/  S2R R3, SR_TID.X ;  /* 0x0000000000037919 */ /* 0x000e2e0000002100 */
[----:B------:R-:W0:Y:S08]  /*0020*/  S2UR UR4, SR_CTAID.X ;  /* 0x00000000000479c3 */ /* 0x000e300000002500 */
[----:B------:R-:W0:Y:S08]  /*0030*/  LDC R0, c[0x0][0x360] ;  /* 0x0000d800ff007b82 */ /* 0x000e300000000800 */
[----:B------:R-:W1:Y:S01]  /*0040*/  LDC R17, c[0x0][0x394] ;  /* 0x0000e500ff117b82 */ /* 0x000e620000000800 */
[----:B0-----:R-:W-:-:S05]  /*0050*/  IMAD R0, R0, UR4, R3 ;  /* 0x0000000400007c24 */ /* 0x001fca000f8e0203 */
[----:B-1----:R-:W-:-:S13]  /*0060*/  ISETP.GE.AND P0, PT, R0, R17, PT ;  /* 0x000000110000720c */ /* 0x002fda0003f06270 */
[----:B------:R-:W-:Y:S05]  /*0070*/  @P0 EXIT ;  /* 0x000000000000094d */ /* 0x000fea0003800000 */
[----:B------:R-:W0:Y:S01]  /*0080*/  LDCU UR5, c[0x0][0x390] ;  /* 0x00007200ff0577ac */ /* 0x000e220008000800 */
[----:B------:R-:W-:Y:S01]  /*0090*/  HFMA2 R16, -RZ, RZ, 0, 0 ;  /* 0x00000000ff107431 */ /* 0x000fe200000001ff */
[----:B------:R-:W1:Y:S01]  /*00a0*/  LDCU.64 UR8, c[0x0][0x358] ;  /* 0x00006b00ff0877ac */ /* 0x000e620008000a00 */
[----:B0-----:R-:W-:-:S09]  /*00b0*/  UISETP.GE.AND UP0, UPT, UR5, 0x1, UPT ;  /* 0x000000010500788c */ /* 0x001fd2000bf06270 */
[----:B-1----:R-:W-:Y:S05]  /*00c0*/  BRA.U !UP0, `(.L_x_0) ;  /* 0x0000000508f87547 */ /* 0x002fea000b800000 */
[----:B------:R-:W-:Y:S01]  /*00d0*/  UISETP.GE.U32.AND UP1, UPT, UR5, 0x10, UPT ;  /* 0x000000100500788c */ /* 0x000fe2000bf26070 */
[----:B------:R-:W-:Y:S01]  /*00e0*/  MOV R16, RZ ;  /* 0x000000ff00107202 */ /* 0x000fe20000000f00 */
[----:B------:R-:W-:Y:S01]  /*00f0*/  ULOP3.LUT UR6, UR5, 0xf, URZ, 0xc0, !UPT ;  /* 0x0000000f05067892 */ /* 0x000fe2000f8ec0ff */
[----:B------:R-:W-:-:S03]  /*0100*/  UMOV UR4, URZ ;  /* 0x000000ff00047c82 */ /* 0x000fc60008000000 */
[----:B------:R-:W-:-:S03]  /*0110*/  UISETP.NE.AND UP0, UPT, UR6, URZ, UPT ;  /* 0x000000ff0600728c */ /* 0x000fc6000bf05270 */
[----:B------:R-:W-:Y:S08]  /*0120*/  BRA.U !UP1, `(.L_x_1) ;  /* 0x0000000109e47547 */ /* 0x000ff0000b800000 */
[----:B------:R-:W-:Y:S01]  /*0130*/  ULOP3.LUT UR4, UR5, 0x7ffffff0, URZ, 0xc0, !UPT ;  /* 0x7ffffff005047892 */ /* 0x000fe2000f8ec0ff */
[----:B------:R-:W-:Y:S02]  /*0140*/  MOV R16, RZ ;  /* 0x000000ff00107202 */ /* 0x000fe40000000f00 */
[----:B------:R-:W-:Y:S01]  /*0150*/  MOV R18, R0 ;  /* 0x0000000000127202 */ /* 0x000fe20000000f00 */
[----:B------:R-:W-:-:S12]  /*0160*/  UIADD3 UR7, UPT, UPT, -UR4, URZ, URZ ;  /* 0x000000ff04077290 */ /* 0x000fd8000fffe1ff */
.L_x_2:
[----:B------:R-:W0:Y:S02]  /*0170*/  LDC.64 R4, c[0x0][0x380] ;  /* 0x0000e000ff047b82 */ /* 0x000e240000000a00 */
[----:B0-----:R-:W-:-:S05]  /*0180*/  IMAD.WIDE R4, R18, 0x4, R4 ;  /* 0x0000000412047825 */ /* 0x001fca00078e0204 */
[----:B------:R-:W2:Y:S01]  /*0190*/  LDG.E R25, desc[UR8][R4.64] ;  /* 0x0000000804197981 */ /* 0x000ea2000c1e1900 */
[----:B------:R-:W-:-:S05]  /*01a0*/  IMAD.WIDE R6, R17, 0x4, R4 ;  /* 0x0000000411067825 */ /* 0x000fca00078e0204 */
[----:B------:R0:W3:Y:S01]  /*01b0*/  LDG.E R23, desc[UR8][R6.64] ;  /* 0x0000000806177981 */ /* 0x0000e2000c1e1900 */
[----:B------:R-:W-:-:S05]  /*01c0*/  IMAD.WIDE R8, R17, 0x4, R6 ;  /* 0x0000000411087825 */ /* 0x000fca00078e0206 */
[----:B------:R1:W4:Y:S01]  /*01d0*/  LDG.E R22, desc[UR8][R8.64] ;  /* 0x0000000808167981 */ /* 0x000322000c1e1900 */
[----:B------:R-:W-:-:S05]  /*01e0*/  IMAD.WIDE R12, R17, 0x4, R8 ;  /* 0x00000004110c7825 */ /* 0x000fca00078e0208 */
[----:B------:R-:W5:Y:S01]  /*01f0*/  LDG.E R21, desc[UR8][R12.64] ;  /* 0x000000080c157981 */ /* 0x000f62000c1e1900 */
[----:B------:R-:W-:-:S05]  /*0200*/  IMAD.WIDE R14, R17, 0x4, R12 ;  /* 0x00000004110e7825 */ /* 0x000fca00078e020c */
[----:B------:R-:W5:Y:S01]  /*0210*/  LDG.E R20, desc[UR8][R14.64] ;  /* 0x000000080e147981 */ /* 0x000f62000c1e1900 */
[----:B------:R-:W-:-:S05]  /*0220*/  IMAD.WIDE R2, R17, 0x4, R14 ;  /* 0x0000000411027825 */ /* 0x000fca00078e020e */
[----:B------:R1:W5:Y:S01]  /*0230*/  LDG.E R19, desc[UR8][R2.64] ;  /* 0x0000000802137981 */ /* 0x000362000c1e1900 */
[----:B------:R-:W-:-:S05]  /*0240*/  IMAD.WIDE R26, R17, 0x4, R2 ;  /* 0x00000004111a7825 */ /* 0x000fca00078e0202 */
[----:B------:R1:W5:Y:S01]  /*0250*/  LDG.E R24, desc[UR8][R26.64] ;  /* 0x000000081a187981 */ /* 0x000362000c1e1900 */
[----:B------:R-:W-:-:S05]  /*0260*/  IMAD.WIDE R10, R17, 0x4, R26 ;  /* 0x00000004110a7825 */ /* 0x000fca00078e021a */
[----:B------:R1:W5:Y:S01]  /*0270*/  LDG.E R28, desc[UR8][R10.64] ;  /* 0x000000080a1c7981 */ /* 0x000362000c1e1900 */
[----:B0-----:R-:W-:-:S04]  /*0280*/  IMAD.WIDE R6, R17, 0x4, R10 ;  /* 0x0000000411067825 */ /* 0x001fc800078e020a */
[C---:B-1----:R-:W-:Y:S02]  /*0290*/  IMAD.WIDE R8, R17.reuse, 0x4, R6 ;  /* 0x0000000411087825 */ /* 0x042fe400078e0206 */
[----:B------:R-:W5:Y:S02]  /*02a0*/  LDG.E R6, desc[UR8][R6.64] ;  /* 0x0000000806067981 */ /* 0x000f64000c1e1900 */
[C---:B------:R-:W-:Y:S02]  /*02b0*/  IMAD.WIDE R2, R17.reuse, 0x4, R8 ;  /* 0x0000000411027825 */ /* 0x040fe400078e0208 */
[----:B------:R-:W5:Y:S02]  /*02c0*/  LDG.E R8, desc[UR8][R8.64] ;  /* 0x0000000808087981 */ /* 0x000f64000c1e1900 */
[C---:B------:R-:W-:Y:S02]  /*02d0*/  IMAD.WIDE R4, R17.reuse, 0x4, R2 ;  /* 0x0000000411047825 */ /* 0x040fe400078e0202 */
[----:B------:R-:W5:Y:S02]  /*02e0*/  LDG.E R29, desc[UR8][R2.64] ;  /* 0x00000008021d7981 */ /* 0x000f64000c1e1900 */
[----:B------:R-:W-:-:S02]  /*02f0*/  IMAD.WIDE R12, R17, 0x4, R4 ;  /* 0x00000004110c7825 */ /* 0x000fc400078e0204 */
[----:B------:R-:W5:Y:S02]  /*0300*/  LDG.E R4, desc[UR8][R4.64] ;  /* 0x0000000804047981 */ /* 0x000f64000c1e1900 */
[C---:B------:R-:W-:Y:S02]  /*0310*/  IMAD.WIDE R14, R17.reuse, 0x4, R12 ;  /* 0x00000004110e7825 */ /* 0x040fe400078e020c */
[----:B------:R-:W5:Y:S02]  /*0320*/  LDG.E R12, desc[UR8][R12.64] ;  /* 0x000000080c0c7981 */ /* 0x000f64000c1e1900 */
[C---:B------:R-:W-:Y:S02]  /*0330*/  IMAD.WIDE R26, R17.reuse, 0x4, R14 ;  /* 0x00000004111a7825 */ /* 0x040fe400078e020e */
[----:B------:R-:W5:Y:S02]  /*0340*/  LDG.E R14, desc[UR8][R14.64] ;  /* 0x000000080e0e7981 */ /* 0x000f64000c1e1900 */
[----:B------:R-:W-:-:S02]  /*0350*/  IMAD.WIDE R10, R17, 0x4, R26 ;  /* 0x00000004110a7825 */ /* 0x000fc400078e021a */
[----:B------:R-:W5:Y:S04]  /*0360*/  LDG.E R26, desc[UR8][R26.64] ;  /* 0x000000081a1a7981 */ /* 0x000f68000c1e1900 */
[----:B------:R-:W5:Y:S01]  /*0370*/  LDG.E R10, desc[UR8][R10.64] ;  /* 0x000000080a0a7981 */ /* 0x000f62000c1e1900 */
[----:B------:R-:W-:-:S04]  /*0380*/  UIADD3 UR7, UPT, UPT, UR7, 0x10, URZ ;  /* 0x0000001007077890 */ /* 0x000fc8000fffe0ff */
[----:B------:R-:W-:Y:S01]  /*0390*/  UISETP.NE.AND UP1, UPT, UR7, URZ, UPT ;  /* 0x000000ff0700728c */ /* 0x000fe2000bf25270 */
[----:B------:R-:W-:Y:S01]  /*03a0*/  LEA R18, R17, R18, 0x4 ;  /* 0x0000001211127211 */ /* 0x000fe200078e20ff */
[----:B--2---:R-:W-:-:S04]  /*03b0*/  FADD R16, R25, R16 ;  /* 0x0000001019107221 */ /* 0x004fc80000000000 */
[----:B---3--:R-:W-:-:S04]  /*03c0*/  FADD R23, R16, R23 ;  /* 0x0000001710177221 */ /* 0x008fc80000000000 */
[----:B----4-:R-:W-:-:S04]  /*03d0*/  FADD R22, R23, R22 ;  /* 0x0000001617167221 */ /* 0x010fc80000000000 */
[----:B-----5:R-:W-:-:S04]  /*03e0*/  FADD R21, R22, R21 ;  /* 0x0000001516157221 */ /* 0x020fc80000000000 */
[----:B------:R-:W-:-:S04]  /*03f0*/  FADD R20, R21, R20 ;  /* 0x0000001415147221 */ /* 0x000fc80000000000 */
        /* <DEDUP_REMOVED lines=10> */
[----:B------:R-:W-:Y:S01]  /*04a0*/  FADD R16, R29, R10 ;  /* 0x0000000a1d107221 */ /* 0x000fe20000000000 */
[----:B------:R-:W-:Y:S06]  /*04b0*/  BRA.U UP1, `(.L_x_2) ;  /* 0xfffffffd012c7547 */ /* 0x000fec000b83ffff */
.L_x_1:
[----:B------:R-:W-:Y:S05]  /*04c0*/  BRA.U !UP0, `(.L_x_0) ;  /* 0x0000000108f87547 */ /* 0x000fea000b800000 */
[----:B------:R-:W-:Y:S02]  /*04d0*/  UISETP.GE.U32.AND UP0, UPT, UR6, 0x8, UPT ;  /* 0x000000080600788c */ /* 0x000fe4000bf06070 */
[----:B------:R-:W-:-:S04]  /*04e0*/  ULOP3.LUT UR7, UR5, 0x7, URZ, 0xc0, !UPT ;  /* 0x0000000705077892 */ /* 0x000fc8000f8ec0ff */
[----:B------:R-:W-:-:S03]  /*04f0*/  UISETP.NE.AND UP1, UPT, UR7, URZ, UPT ;  /* 0x000000ff0700728c */ /* 0x000fc6000bf25270 */
[----:B------:R-:W-:Y:S08]  /*0500*/  BRA.U !UP0, `(.L_x_3) ;  /* 0x00000001086c7547 */ /* 0x000ff0000b800000 */
[----:B------:R-:W0:Y:S01]  /*0510*/  LDC.64 R2, c[0x0][0x380] ;  /* 0x0000e000ff027b82 */ /* 0x000e220000000a00 */
[----:B------:R-:W-:-:S04]  /*0520*/  IMAD R5, R17, UR4, R0 ;  /* 0x0000000411057c24 */ /* 0x000fc8000f8e0200 */
[----:B0-----:R-:W-:-:S04]  /*0530*/  IMAD.WIDE R2, R5, 0x4, R2 ;  /* 0x0000000405027825 */ /* 0x001fc800078e0202 */
[C---:B------:R-:W-:Y:S02]  /*0540*/  IMAD.WIDE R4, R17.reuse, 0x4, R2 ;  /* 0x0000000411047825 */ /* 0x040fe400078e0202 */
[----:B------:R-:W2:Y:S02]  /*0550*/  LDG.E R3, desc[UR8][R2.64] ;  /* 0x0000000802037981 */ /* 0x000ea4000c1e1900 */
[C---:B------:R-:W-:Y:S02]  /*0560*/  IMAD.WIDE R6, R17.reuse, 0x4, R4 ;  /* 0x0000000411067825 */ /* 0x040fe400078e0204 */
[----:B------:R-:W3:Y:S02]  /*0570*/  LDG.E R4, desc[UR8][R4.64] ;  /* 0x0000000804047981 */ /* 0x000ee4000c1e1900 */
[C---:B------:R-:W-:Y:S02]  /*0580*/  IMAD.WIDE R8, R17.reuse, 0x4, R6 ;  /* 0x0000000411087825 */ /* 0x040fe400078e0206 */
[----:B------:R-:W4:Y:S02]  /*0590*/  LDG.E R6, desc[UR8][R6.64] ;  /* 0x0000000806067981 */ /* 0x000f24000c1e1900 */
        /* <DEDUP_REMOVED lines=9> */
[----:B------:R-:W-:Y:S01]  /*0630*/  UIADD3 UR4, UPT, UPT, UR4, 0x8, URZ ;  /* 0x0000000804047890 */ /* 0x000fe2000fffe0ff */
[----:B--2---:R-:W-:-:S04]  /*0640*/  FADD R3, R16, R3 ;  /* 0x0000000310037221 */ /* 0x004fc80000000000 */
[----:B---3--:R-:W-:-:S04]  /*0650*/  FADD R3, R3, R4 ;  /* 0x0000000403037221 */ /* 0x008fc80000000000 */
[----:B----4-:R-:W-:-:S04]  /*0660*/  FADD R3, R3, R6 ;  /* 0x0000000603037221 */ /* 0x010fc80000000000 */
[----:B-----5:R-:W-:-:S04]  /*0670*/  FADD R3, R3, R8 ;  /* 0x0000000803037221 */ /* 0x020fc80000000000 */
[----:B------:R-:W-:-:S04]  /*0680*/  FADD R3, R3, R10 ;  /* 0x0000000a03037221 */ /* 0x000fc80000000000 */
[----:B------:R-:W-:-:S04]  /*0690*/  FADD R3, R3, R12 ;  /* 0x0000000c03037221 */ /* 0x000fc80000000000 */
[----:B------:R-:W-:-:S04]  /*06a0*/  FADD R3, R3, R14 ;  /* 0x0000000e03037221 */ /* 0x000fc80000000000 */
[----:B------:R-:W-:-:S07]  /*06b0*/  FADD R16, R3, R18 ;  /* 0x0000001203107221 */ /* 0x000fce0000000000 */
.L_x_3:
        /* <DEDUP_REMOVED lines=12> */
[----:B------:R-:W-:Y:S02]  /*0780*/  IMAD.WIDE R8, R17, 0x4, R6 ;  /* 0x0000000411087825 */ /* 0x000fe400078e0206 */
[----:B------:R-:W4:Y:S04]  /*0790*/  LDG.E R7, desc[UR8][R6.64] ;  /* 0x0000000806077981 */ /* 0x000f28000c1e1900 */
[----:B------:R-:W5:Y:S01]  /*07a0*/  LDG.E R9, desc[UR8][R8.64] ;  /* 0x0000000808097981 */ /* 0x000f62000c1e1900 */
[----:B------:R-:W-:Y:S01]  /*07b0*/  UIADD3 UR4, UPT, UPT, UR4, 0x4, URZ ;  /* 0x0000000404047890 */ /* 0x000fe2000fffe0ff */
[----:B--2---:R-:W-:-:S04]  /*07c0*/  FADD R16, R16, R3 ;  /* 0x0000000310107221 */ /* 0x004fc80000000000 */
[----:B---3--:R-:W-:-:S04]  /*07d0*/  FADD R16, R16, R5 ;  /* 0x0000000510107221 */ /* 0x008fc80000000000 */
[----:B----4-:R-:W-:-:S04]  /*07e0*/  FADD R16, R16, R7 ;  /* 0x0000000710107221 */ /* 0x010fc80000000000 */
[----:B-----5:R-:W-:-:S07]  /*07f0*/  FADD R16, R16, R9 ;  /* 0x0000000910107221 */ /* 0x020fce0000000000 */
.L_x_4:
[----:B------:R-:W-:Y:S05]  /*0800*/  BRA.U !UP1, `(.L_x_0) ;  /* 0x0000000109287547 */ /* 0x000fea000b800000 */
[----:B------:R-:W0:Y:S01]  /*0810*/  LDC.64 R4, c[0x0][0x380] ;  /* 0x0000e000ff047b82 */ /* 0x000e220000000a00 */
[----:B------:R-:W-:Y:S01]  /*0820*/  IMAD R6, R17, UR4, R0 ;  /* 0x0000000411067c24 */ /* 0x000fe2000f8e0200 */
[----:B------:R-:W-:-:S12]  /*0830*/  UIADD3 UR5, UPT, UPT, -UR5, URZ, URZ ;  /* 0x000000ff05057290 */ /* 0x000fd8000fffe1ff */
.L_x_5:
[----:B0-----:R-:W-:-:S06]  /*0840*/  IMAD.WIDE R2, R6, 0x4, R4 ;  /* 0x0000000406027825 */ /* 0x001fcc00078e0204 */
[----:B------:R-:W2:Y:S01]  /*0850*/  LDG.E R3, desc[UR8][R2.64] ;  /* 0x0000000802037981 */ /* 0x000ea2000c1e1900 */
[----:B------:R-:W-:Y:S01]  /*0860*/  UIADD3 UR5, UPT, UPT, UR5, 0x1, URZ ;  /* 0x0000000105057890 */ /* 0x000fe2000fffe0ff */
[----:B------:R-:W-:-:S03]  /*0870*/  IADD3 R6, PT, PT, R6, R17, RZ ;  /* 0x0000001106067210 */ /* 0x000fc60007ffe0ff */
[----:B------:R-:W-:Y:S01]  /*0880*/  UISETP.NE.AND UP0, UPT, UR5, URZ, UPT ;  /* 0x000000ff0500728c */ /* 0x000fe2000bf05270 */
[----:B--2---:R-:W-:-:S08]  /*0890*/  FADD R16, R3, R16 ;  /* 0x0000001003107221 */ /* 0x004fd00000000000 */
[----:B------:R-:W-:Y:S05]  /*08a0*/  BRA.U UP0, `(.L_x_5) ;  /* 0xfffffffd00e47547 */ /* 0x000fea000b83ffff */
.L_x_0:
[----:B------:R-:W0:Y:S02]  /*08b0*/  LDC.64 R2, c[0x0][0x388] ;  /* 0x0000e200ff027b82 */ /* 0x000e240000000a00 */
[----:B0-----:R-:W-:-:S05]  /*08c0*/  IMAD.WIDE R2, R0, 0x4, R2 ;  /* 0x0000000400027825 */ /* 0x001fca00078e0202 */
[----:B------:R-:W-:Y:S01]  /*08d0*/  STG.E desc[UR8][R2.64], R16 ;  /* 0x0000001002007986 */ /* 0x000fe2000c101908 */
[----:B------:R-:W-:Y:S05]  /*08e0*/  EXIT ;  /* 0x000000000000794d */ /* 0x000fea0003800000 */
.L_x_6:
[----:B------:R-:W-:-:S00]  /*08f0*/  BRA `(.L_x_6) ;  /* 0xfffffffc00fc7947 */ /* 0x000fc0000383ffff */
[----:B------:R-:W-:-:S00]  /*0900*/  NOP ;  /* 0x0000000000007918 */ /* 0x000fc00000000000 */
[----:B------:R-:W-:-:S00]  /*0910*/  NOP ;  /* 0x0000000000007918 */ /* 0x000fc00000000000 */
[----:B------:R-:W-:-:S00]  /*0920*/  NOP ;  /* 0x0000000000007918 */ /* 0x000fc00000000000 */
[----:B------:R-:W-:-:S00]  /*0930*/  NOP ;  /* 0x0000000000007918 */ /* 0x000fc00000000000 */
[----:B------:R-:W-:-:S00]  /*0940*/  NOP ;  /* 0x0000000000007918 */ /* 0x000fc00000000000 */
[----:B------:R-:W-:-:S00]  /*0950*/  NOP ;  /* 0x0000000000007918 */ /* 0x000fc00000000000 */
[----:B------:R-:W-:-:S00]  /*0960*/  NOP ;  /* 0x0000000000007918 */ /* 0x000fc00000000000 */
[----:B------:R-:W-:-:S00]  /*0970*/  NOP ;  /* 0x0000000000007918 */ /* 0x000fc00000000000 */
.L_x_13:


//--------------------- .text._Z8add_biasPfPKfii  --------------------------
	.section	.text._Z8add_biasPfPKfii,"ax",@progbits
	.align	128
        .global         _Z8add_biasPfPKfii
        .type           _Z8add_biasPfPKfii,@function
        .size           _Z8add_biasPfPKfii,(.L_x_14 - _Z8add_biasPfPKfii)
        .other          _Z8add_biasPfPKfii,@"STO_CUDA_ENTRY STV_DEFAULT"
_Z8add_biasPfPKfii:
.text._Z8add_biasPfPKfii:
[----:B------:R-:W-:Y:S01]  /*0000*/  LDC R1, c[0x0][0x37c] ;  /* 0x0000df00ff017b82 */ /* 0x000fe20000000800 */
[----:B------:R-:W0:Y:S07]  /*0010*/  S2R R0, SR_TID.X ;  /* 0x0000000000007919 */ /* 0x000e2e0000002100 */
[----:B------:R-:W0:Y:S01]  /*0020*/  S2UR UR4, SR_CTAID.X ;  /* 0x00000000000479c3 */ /* 0x000e220000002500 */
[----:B------:R-:W1:Y:S01]  /*0030*/  LDCU.64 UR6, c[0x0][0x390] ;  /* 0x00007200ff0677ac */ /* 0x000e620008000a00 */
[----:B------:R-:W2:Y:S06]  /*0040*/  S2R R3, SR_TID.Y ;  /* 0x0000000000037919 */ /* 0x000eac0000002200 */
[----:B------:R-:W0:Y:S08]  /*0050*/  LDC R7, c[0x0][0x360] ;  /* 0x0000d800ff077b82 */ /* 0x000e300000000800 */
[----:B------:R-:W2:Y:S08]  /*0060*/  S2UR UR5, SR_CTAID.Y ;  /* 0x00000000000579c3 */ /* 0x000eb00000002600 */
[----:B------:R-:W2:Y:S01]  /*0070*/  LDC R2, c[0x0][0x364] ;  /* 0x0000d900ff027b82 */ /* 0x000ea20000000800 */
[----:B0-----:R-:W-:-:S05]  /*0080*/  IMAD R7, R7, UR4, R0 ;  /* 0x0000000407077c24 */ /* 0x001fca000f8e0200 */
[----:B-1----:R-:W-:Y:S01]  /*0090*/  ISETP.GE.AND P0, PT, R7, UR7, PT ;  /* 0x0000000707007c0c */ /* 0x002fe2000bf06270 */
[----:B--2---:R-:W-:-:S05]  /*00a0*/  IMAD R0, R2, UR5, R3 ;  /* 0x0000000502007c24 */ /* 0x004fca000f8e0203 */
[----:B------:R-:W-:-:S13]  /*00b0*/  ISETP.GE.OR P0, PT, R0, UR6, P0 ;  /* 0x0000000600007c0c */ /* 0x000fda0008706670 */
[----:B------:R-:W-:Y:S05]  /*00c0*/  @P0 EXIT ;  /* 0x000000000000094d */ /* 0x000fea0003800000 */
[----:B------:R-:W0:Y:S01]  /*00d0*/  LDC.64 R2, c[0x0][0x388] ;  /* 0x0000e200ff027b82 */ /* 0x000e220000000a00 */
[----:B------:R-:W1:Y:S01]  /*00e0*/  LDCU.64 UR4, c[0x0][0x358] ;  /* 0x00006b00ff0477ac */ /* 0x000e620008000a00 */
[----:B------:R-:W-:-:S06]  /*00f0*/  IMAD R9, R0, UR7, R7 ;  /* 0x0000000700097c24 */ /* 0x000fcc000f8e0207 */
[----:B------:R-:W2:Y:S01]  /*0100*/  LDC.64 R4, c[0x0][0x380] ;  /* 0x0000e000ff047b82 */ /* 0x000ea20000000a00 */
[----:B0-----:R-:W-:-:S06]  /*0110*/  IMAD.WIDE R2, R7, 0x4, R2 ;  /* 0x0000000407027825 */ /* 0x001fcc00078e0202 */
[----:B-1----:R-:W3:Y:S01]  /*0120*/  LDG.E R2, desc[UR4][R2.64] ;  /* 0x0000000402027981 */ /* 0x002ee2000c1e1900 */
[----:B--2---:R-:W-:-:S05]  /*0130*/  IMAD.WIDE R4, R9, 0x4, R4 ;  /* 0x0000000409047825 */ /* 0x004fca00078e0204 */
[----:B------:R-:W3:Y:S02]  /*0140*/  LDG.E R7, desc[UR4][R4.64] ;  /* 0x0000000404077981 */ /* 0x000ee4000c1e1900 */
[----:B---3--:R-:W-:-:S05]  /*0150*/  FADD R7, R2, R7 ;  /* 0x0000000702077221 */ /* 0x008fca0000000000 */
[----:B------:R-:W-:Y:S01]  /*0160*/  STG.E desc[UR4][R4.64], R7 ;  /* 0x0000000704007986 */ /* 0x000fe2000c101904 */
[----:B------:R-:W-:Y:S05]  /*0170*/  EXIT ;  /* 0x000000000000794d */ /* 0x000fea0003800000 */
.L_x_7:
        /* <DEDUP_REMOVED lines=16> */
.L_x_14:


//--------------------- .text._Z16transpose_kernelPKfPfii --------------------------
	.section	.text._Z16transpose_kernelPKfPfii,"ax",@progbits
	.align	128
        .global         _Z16transpose_kernelPKfPfii
        .type           _Z16transpose_kernelPKfPfii,@function
        .size           _Z16transpose_kernelPKfPfii,(.L_x_15 - _Z16transpose_kernelPKfPfii)
        .other          _Z16transpose_kernelPKfPfii,@"STO_CUDA_ENTRY STV_DEFAULT"
_Z16transpose_kernelPKfPfii:
.text._Z16transpose_kernelPKfPfii:
        /* <DEDUP_REMOVED lines=15> */
[----:B------:R-:W-:-:S04]  /*00f0*/  IMAD R5, R7, UR7, R0 ;  /* 0x0000000707057c24 */ /* 0x000fc8000f8e0200 */
[----:B0-----:R-:W-:Y:S02]  /*0100*/  IMAD.WIDE R2, R5, 0x4, R2 ;  /* 0x0000000405027825 */ /* 0x001fe400078e0202 */
[----:B------:R-:W0:Y:S04]  /*0110*/  LDC.64 R4, c[0x0][0x388] ;  /* 0x0000e200ff047b82 */ /* 0x000e280000000a00 */
[----:B-1----:R-:W2:Y:S01]  /*0120*/  LDG.E R3, desc[UR4][R2.64] ;  /* 0x0000000402037981 */ /* 0x002ea2000c1e1900 */
[----:B------:R-:W-:-:S04]  /*0130*/  IMAD R7, R0, UR6, R7 ;  /* 0x0000000600077c24 */ /* 0x000fc8000f8e0207 */
[----:B0-----:R-:W-:-:S05]  /*0140*/  IMAD.WIDE R4, R7, 0x4, R4 ;  /* 0x0000000407047825 */ /* 0x001fca00078e0204 */
[----:B--2---:R-:W-:Y:S01]  /*0150*/  STG.E desc[UR4][R4.64], R3 ;  /* 0x0000000304007986 */ /* 0x004fe2000c101904 */
[----:B------:R-:W-:Y:S05]  /*0160*/  EXIT ;  /* 0x000000000000794d */ /* 0x000fea0003800000 */
.L_x_8:
        /* <DEDUP_REMOVED lines=9> */
.L_x_15:


//--------------------- .text._Z13matmul_kernelPKfS0_Pfiii --------------------------
	.section	.text._Z13matmul_kernelPKfS0_Pfiii,"ax",@progbits
	.align	128
        .global         _Z13matmul_kernelPKfS0_Pfiii
        .type           _Z13matmul_kernelPKfS0_Pfiii,@function
        .size           _Z13matmul_kernelPKfS0_Pfiii,(.L_x_16 - _Z13matmul_kernelPKfS0_Pfiii)
        .other          _Z13matmul_kernelPKfS0_Pfiii,@"STO_CUDA_ENTRY STV_DEFAULT"
_Z13matmul_kernelPKfS0_Pfiii:
.text._Z13matmul_kernelPKfS0_Pfiii:
[----:B------:R-:W-:Y:S01]  /*0000*/  LDC R1, c[0x0][0x37c] ;  /* 0x0000df00ff017b82 */ /* 0x000fe20000000800 */
[----:B------:R-:W0:Y:S01]  /*0010*/  S2R R0, SR_CTAID.Y ;  /* 0x0000000000007919 */ /* 0x000e220000002600 */
[----:B------:R-:W1:Y:S01]  /*0020*/  LDCU UR7, c[0x0][0x3a0] ;  /* 0x00007400ff0777ac */ /* 0x000e620008000800 */
[----:B------:R-:W-:Y:S01]  /*0030*/  HFMA2 R23, -RZ, RZ, 0, 0 ;  /* 0x00000000ff177431 */ /* 0x000fe200000001ff */
[----:B------:R-:W0:Y:S01]  /*0040*/  S2R R13, SR_TID.Y ;  /* 0x00000000000d7919 */ /* 0x000e220000002200 */
[----:B------:R-:W2:Y:S01]  /*0050*/  LDCU.64 UR8, c[0x0][0x358] ;  /* 0x00006b00ff0877ac */ /* 0x000ea20008000a00 */
[----:B------:R-:W3:Y:S01]  /*0060*/  S2R R6, SR_CTAID.X ;  /* 0x0000000000067919 */ /* 0x000ee20000002500 */
[----:B------:R-:W3:Y:S01]  /*0070*/  S2R R15, SR_TID.X ;  /* 0x00000000000f7919 */ /* 0x000ee20000002100 */
[----:B-1----:R-:W-:Y:S01]  /*0080*/  UISETP.GE.AND UP0, UPT, UR7, 0x1, UPT ;  /* 0x000000010700788c */ /* 0x002fe2000bf06270 */
[----:B0-----:R-:W-:Y:S02]  /*0090*/  LEA R0, R0, R13, 0x4 ;  /* 0x0000000d00007211 */ /* 0x001fe400078e20ff */
[----:B---3--:R-:W-:-:S06]  /*00a0*/  LEA R3, R6, R15, 0x4 ;  /* 0x0000000f06037211 */ /* 0x008fcc00078e20ff */
[----:B--2---:R-:W-:Y:S05]  /*00b0*/  BRA.U !UP0, `(.L_x_9) ;  /* 0x0000000d08247547 */ /* 0x004fea000b800000 */
[----:B------:R-:W0:Y:S01]  /*00c0*/  S2UR UR6, SR_CgaCtaId ;  /* 0x00000000000679c3 */ /* 0x000e220000008800 */
[----:B------:R-:W-:Y:S01]  /*00d0*/  UMOV UR4, 0x400 ;  /* 0x0000040000047882 */ /* 0x000fe20000000000 */
[----:B------:R-:W-:Y:S01]  /*00e0*/  UISETP.GE.U32.AND UP0, UPT, UR7, 0x11, UPT ;  /* 0x000000110700788c */ /* 0x000fe2000bf06070 */
[----:B------:R-:W-:Y:S01]  /*00f0*/  MOV R23, RZ ;  /* 0x000000ff00177202 */ /* 0x000fe20000000f00 */
[----:B------:R-:W-:Y:S02]  /*0100*/  UIADD3 UR5, UPT, UPT, UR4, 0x400, URZ ;  /* 0x0000040004057890 */ /* 0x000fe4000fffe0ff */
[----:B0-----:R-:W-:Y:S02]  /*0110*/  ULEA UR4, UR6, UR4, 0x18 ;  /* 0x0000000406047291 */ /* 0x001fe4000f8ec0ff */
[----:B------:R-:W-:Y:S02]  /*0120*/  ULEA UR5, UR6, UR5, 0x18 ;  /* 0x0000000506057291 */ /* 0x000fe4000f8ec0ff */
[----:B------:R-:W-:-:S02]  /*0130*/  UIADD3 UR6, UPT, UPT, UR7, 0xf, URZ ;  /* 0x0000000f07067890 */ /* 0x000fc4000fffe0ff */
[----:B------:R-:W-:Y:S01]  /*0140*/  LEA R2, R13, UR4, 0x6 ;  /* 0x000000040d027c11 */ /* 0x000fe2000f8e30ff */
[----:B------:R-:W-:Y:S01]  /*0150*/  UMOV UR4, URZ ;  /* 0x000000ff00047c82 */ /* 0x000fe20008000000 */
[C---:B------:R-:W-:Y:S02]  /*0160*/  LEA R16, R15.reuse, UR5, 0x2 ;  /* 0x000000050f107c11 */ /* 0x040fe4000f8e10ff */
[----:B------:R-:W-:Y:S02]  /*0170*/  LEA R22, R15, R2, 0x2 ;  /* 0x000000020f167211 */ /* 0x000fe400078e10ff */
[----:B------:R-:W-:Y:S01]  /*0180*/  LEA R20, R13, R16, 0x6 ;  /* 0x000000100d147211 */ /* 0x000fe200078e30ff */
[----:B------:R-:W-:Y:S06]  /*0190*/  BRA.U !UP0, `(.L_x_10) ;  /* 0x0000000508fc7547 */ /* 0x000fec000b800000 */
[----:B------:R-:W0:Y:S01]  /*01a0*/  LDCU.64 UR10, c[0x0][0x398] ;  /* 0x00007300ff0a77ac */ /* 0x000e220008000a00 */
[----:B------:R-:W1:Y:S01]  /*01b0*/  LDC R12, c[0x0][0x39c] ;  /* 0x0000e700ff0c7b82 */ /* 0x000e620000000800 */
[----:B------:R-:W-:Y:S01]  /*01c0*/  IADD3 R4, PT, PT, R13, 0x10, RZ ;  /* 0x000000100d047810 */ /* 0x000fe20007ffe0ff */
[----:B------:R-:W-:Y:S01]  /*01d0*/  IMAD R18, R0, UR7, R15 ;  /* 0x0000000700127c24 */ /* 0x000fe2000f8e020f */
[----:B------:R-:W-:Y:S01]  /*01e0*/  USHF.R.U32.HI UR4, URZ, 0x4, UR6 ;  /* 0x00000004ff047899 */ /* 0x000fe20008011606 */
[----:B------:R-:W-:Y:S01]  /*01f0*/  MOV R23, RZ ;  /* 0x000000ff00177202 */ /* 0x000fe20000000f00 */
[----:B------:R-:W2:Y:S01]  /*0200*/  LDCU UR5, c[0x0][0x3a0] ;  /* 0x00007400ff0577ac */ /* 0x000ea20008000800 */
[----:B------:R-:W-:Y:S02]  /*0210*/  MOV R17, R15 ;  /* 0x0000000f00117202 */ /* 0x000fe40000000f00 */
[----:B------:R-:W3:Y:S01]  /*0220*/  LDC.64 R24, c[0x0][0x380] ;  /* 0x0000e000ff187b82 */ /* 0x000ee20000000a00 */
[----:B------:R-:W-:Y:S01]  /*0230*/  ULOP3.LUT UR4, UR4, 0x7fffffe, URZ, 0xc0, !UPT ;  /* 0x07fffffe04047892 */ /* 0x000fe2000f8ec0ff */
[----:B------:R-:W-:-:S03]  /*0240*/  MOV R14, R13 ;  /* 0x0000000d000e7202 */ /* 0x000fc60000000f00 */
[----:B------:R-:W-:Y:S01]  /*0250*/  UIADD3 UR4, UPT, UPT, -UR4, URZ, URZ ;  /* 0x000000ff04047290 */ /* 0x000fe2000fffe1ff */
[--C-:B0-----:R-:W-:Y:S01]  /*0260*/  IMAD R4, R4, UR11, R15.reuse ;  /* 0x0000000b04047c24 */ /* 0x101fe2000f8e020f */
[----:B------:R-:W-:Y:S01]  /*0270*/  ISETP.GE.AND P1, PT, R0, UR10, PT ;  /* 0x0000000a00007c0c */ /* 0x000fe2000bf26270 */
[----:B------:R-:W-:-:S03]  /*0280*/  IMAD R19, R13, UR11, R15 ;  /* 0x0000000b0d137c24 */ /* 0x000fc6000f8e020f */
[C---:B------:R-:W-:Y:S02]  /*0290*/  LEA R21, R6.reuse, R4, 0x4 ;  /* 0x0000000406157211 */ /* 0x040fe400078e20ff */
[----:B--2---:R-:W-:-:S07]  /*02a0*/  LEA R19, R6, R19, 0x4 ;  /* 0x0000001306137211 */ /* 0x004fce00078e20ff */
.L_x_11:
[----:B-1----:R-:W-:Y:S01]  /*02b0*/  ISETP.GE.AND P0, PT, R3, R12, PT ;  /* 0x0000000c0300720c */ /* 0x002fe20003f06270 */
[----:B------:R-:W-:Y:S01]  /*02c0*/  UMOV UR7, UR5 ;  /* 0x0000000500077c82 */ /* 0x000fe20008000000 */
[----:B------:R-:W-:Y:S01]  /*02d0*/  HFMA2 R6, -RZ, RZ, 0, 0 ;  /* 0x00000000ff067431 */ /* 0x000fe200000001ff */
[----:B------:R-:W-:Y:S01]  /*02e0*/  ISETP.GE.OR P2, PT, R17, UR7, P1 ;  /* 0x0000000711007c0c */ /* 0x000fe20008f46670 */
[----:B---3--:R-:W-:Y:S01]  /*02f0*/  IMAD.WIDE R26, R18, 0x4, R24 ;  /* 0x00000004121a7825 */ /* 0x008fe200078e0218 */
[----:B------:R-:W-:Y:S02]  /*0300*/  ISETP.GE.OR P3, PT, R14, UR7, P0 ;  /* 0x000000070e007c0c */ /* 0x000fe40008766670 */
[----:B------:R-:W-:-:S09]  /*0310*/  MOV R29, RZ ;  /* 0x000000ff001d7202 */ /* 0x000fd20000000f00 */
[----:B------:R-:W2:Y:S02]  /*0320*/  @!P2 LDG.E R29, desc[UR8][R26.64] ;  /* 0x000000081a1da981 */ /* 0x000ea4000c1e1900 */
[----:B------:R-:W0:Y:S02]  /*0330*/  @!P3 LDC.64 R4, c[0x0][0x388] ;  /* 0x0000e200ff04bb82 */ /* 0x000e240000000a00 */
[----:B0-----:R-:W-:-:S05]  /*0340*/  @!P3 IMAD.WIDE R4, R19, 0x4, R4 ;  /* 0x000000041304b825 */ /* 0x001fca00078e0204 */
[----:B------:R-:W3:Y:S04]  /*0350*/  @!P3 LDG.E R6, desc[UR8][R4.64] ;  /* 0x000000080406b981 */ /* 0x000ee8000c1e1900 */
[----:B--2---:R-:W-:Y:S04]  /*0360*/  STS [R22], R29 ;  /* 0x0000001d16007388 */ /* 0x004fe80000000800 */
[----:B---3--:R-:W-:Y:S01]  /*0370*/  STS [R20], R6 ;  /* 0x0000000614007388 */ /* 0x008fe20000000800 */
[----:B------:R-:W-:Y:S06]  /*0380*/  BAR.SYNC.DEFER_BLOCKING 0x0 ;  /* 0x0000000000007b1d */ /* 0x000fec0000010000 */
[----:B------:R-:W-:Y:S04]  /*0390*/  LDS R28, [R16] ;  /* 0x00000000101c7984 */ /* 0x000fe80000000800 */
[----:B------:R-:W0:Y:S04]  /*03a0*/  LDS.128 R8, [R2] ;  /* 0x0000000002087984 */ /* 0x000e280000000c00 */
[----:B------:R-:W1:Y:S04]  /*03b0*/  LDS R5, [R16+0x40] ;  /* 0x0000400010057984 */ /* 0x000e680000000800 */
[----:B------:R-:W2:Y:S04]  /*03c0*/  LDS R7, [R16+0x80] ;  /* 0x0000800010077984 */ /* 0x000ea80000000800 */
[----:B------:R-:W-:Y:S01]  /*03d0*/  LDS R29, [R16+0x140] ;  /* 0x00014000101d7984 */ /* 0x000fe20000000800 */
[----:B0-----:R-:W-:-:S03]  /*03e0*/  FFMA R28, R8, R28, R23 ;  /* 0x0000001c081c7223 */ /* 0x001fc60000000017 */
[----:B------:R-:W0:Y:S01]  /*03f0*/  LDS R8, [R16+0xc0] ;  /* 0x0000c00010087984 */ /* 0x000e220000000800 */
[----:B-1----:R-:W-:-:S03]  /*0400*/  FFMA R28, R5, R9, R28 ;  /* 0x00000009051c7223 */ /* 0x002fc6000000001c */
[----:B------:R-:W-:Y:S01]  /*0410*/  LDS R9, [R16+0x100] ;  /* 0x0001000010097984 */ /* 0x000fe20000000800 */
[----:B--2---:R-:W-:-:S03]  /*0420*/  FFMA R23, R7, R10, R28 ;  /* 0x0000000a07177223 */ /* 0x004fc6000000001c */
[----:B------:R-:W1:Y:S01]  /*0430*/  LDS.128 R4, [R2+0x10] ;  /* 0x0000100002047984 */ /* 0x000e620000000c00 */
[----:B0-----:R-:W-:-:S03]  /*0440*/  FFMA R23, R8, R11, R23 ;  /* 0x0000000b08177223 */ /* 0x001fc60000000017 */
[----:B------:R-:W0:Y:S01]  /*0450*/  LDS R11, [R16+0x180] ;  /* 0x00018000100b7984 */ /* 0x000e220000000800 */
[----:B-1----:R-:W-:-:S03]  /*0460*/  FFMA R8, R4, R9, R23 ;  /* 0x0000000904087223 */ /* 0x002fc60000000017 */
[----:B------:R-:W1:Y:S01]  /*0470*/  LDS R4, [R16+0x1c0] ;  /* 0x0001c00010047984 */ /* 0x000e620000000800 */
[----:B------:R-:W-:-:S03]  /*0480*/  FFMA R8, R29, R5, R8 ;  /* 0x000000051d087223 */ /* 0x000fc60000000008 */
[----:B------:R-:W-:Y:S04]  /*0490*/  LDS R5, [R16+0x200] ;  /* 0x0002000010057984 */ /* 0x000fe80000000800 */
[----:B------:R-:W-:Y:S01]  /*04a0*/  LDS R29, [R16+0x240] ;  /* 0x00024000101d7984 */ /* 0x000fe20000000800 */
[----:B0-----:R-:W-:-:S03]  /*04b0*/  FFMA R23, R11, R6, R8 ;  /* 0x000000060b177223 */ /* 0x001fc60000000008 */
[----:B------:R-:W0:Y:S01]  /*04c0*/  LDS.128 R8, [R2+0x20] ;  /* 0x0000200002087984 */ /* 0x000e220000000c00 */
[----:B-1----:R-:W-:-:S03]  /*04d0*/  FFMA R23, R4, R7, R23 ;  /* 0x0000000704177223 */ /* 0x002fc60000000017 */
[----:B------:R-:W1:Y:S01]  /*04e0*/  LDS R7, [R16+0x280] ;  /* 0x0002800010077984 */ /* 0x000e620000000800 */
[----:B0-----:R-:W-:-:S03]  /*04f0*/  FFMA R4, R8, R5, R23 ;  /* 0x0000000508047223 */ /* 0x001fc60000000017 */
[----:B------:R-:W0:Y:S01]  /*0500*/  LDS R8, [R16+0x2c0] ;  /* 0x0002c00010087984 */ /* 0x000e220000000800 */
[----:B------:R-:W-:-:S03]  /*0510*/  FFMA R4, R29, R9, R4 ;  /* 0x000000091d047223 */ /* 0x000fc60000000004 */
[----:B------:R-:W-:Y:S01]  /*0520*/  LDS R9, [R16+0x300] ;  /* 0x0003000010097984 */ /* 0x000fe20000000800 */
[----:B-1----:R-:W-:-:S03]  /*0530*/  FFMA R23, R7, R10, R4 ;  /* 0x0000000a07177223 */ /* 0x002fc60000000004 */
[----:B------:R-:W1:Y:S01]  /*0540*/  LDS.128 R4, [R2+0x30] ;  /* 0x0000300002047984 */ /* 0x000e620000000c00 */
[----:B------:R-:W-:Y:S02]  /*0550*/  HFMA2 R29, -RZ, RZ, 0, 0 ;  /* 0x00000000ff1d7431 */ /* 0x000fe400000001ff */
[----:B0-----:R-:W-:Y:S02]  /*0560*/  FFMA R11, R8, R11, R23 ;  /* 0x0000000b080b7223 */ /* 0x001fe40000000017 */
[----:B------:R-:W0:Y:S02]  /*0570*/  LDS R23, [R16+0x340] ;  /* 0x0003400010177984 */ /* 0x000e240000000800 */
[----:B-1----:R-:W-:Y:S02]  /*0580*/  FFMA R10, R4, R9, R11 ;  /* 0x00000009040a7223 */ /* 0x002fe4000000000b */
[----:B------:R-:W1:Y:S04]  /*0590*/  LDS R11, [R16+0x380] ;  /* 0x00038000100b7984 */ /* 0x000e680000000800 */
[----:B------:R-:W2:Y:S01]  /*05a0*/  LDS R4, [R16+0x3c0] ;  /* 0x0003c00010047984 */ /* 0x000ea20000000800 */
[----:B------:R-:W-:Y:S01]  /*05b0*/  IADD3 R8, PT, PT, R17, 0x10, RZ ;  /* 0x0000001011087810 */ /* 0x000fe20007ffe0ff */
[----:B------:R-:W-:Y:S03]  /*05c0*/  BAR.SYNC.DEFER_BLOCKING 0x0 ;  /* 0x0000000000007b1d */ /* 0x000fe60000010000 */
[----:B------:R-:W-:-:S13]  /*05d0*/  ISETP.GE.OR P2, PT, R8, UR7, P1 ;  /* 0x0000000708007c0c */ /* 0x000fda0008f46670 */
[----:B------:R-:W3:Y:S01]  /*05e0*/  @!P2 LDG.E R29, desc[UR8][R26.64+0x40] ;  /* 0x000040081a1da981 */ /* 0x000ee2000c1e1900 */
[----:B------:R-:W-:-:S04]  /*05f0*/  IADD3 R8, PT, PT, R14, 0x10, RZ ;  /* 0x000000100e087810 */ /* 0x000fc80007ffe0ff */
[----:B------:R-:W-:-:S13]  /*0600*/  ISETP.GE.OR P0, PT, R8, UR7, P0 ;  /* 0x0000000708007c0c */ /* 0x000fda0008706670 */
[----:B------:R-:W4:Y:S01]  /*0610*/  @!P0 LDC.64 R8, c[0x0][0x388] ;  /* 0x0000e200ff088b82 */ /* 0x000f220000000a00 */
[----:B---3--:R4:W-:Y:S02]  /*0620*/  STS [R22], R29 ;  /* 0x0000001d16007388 */ /* 0x0089e40000000800 */
[----:B----4-:R-:W-:Y:S01]  /*0630*/  @!P0 IMAD.WIDE R28, R21, 0x4, R8 ;  /* 0x00000004151c8825 */ /* 0x010fe200078e0208 */
[----:B------:R-:W-:-:S06]  /*0640*/  MOV R9, RZ ;  /* 0x000000ff00097202 */ /* 0x000fcc0000000f00 */
[----:B------:R-:W3:Y:S01]  /*0650*/  @!P0 LDG.E R9, desc[UR8][R28.64] ;  /* 0x000000081c098981 */ /* 0x000ee2000c1e1900 */
[----:B0-----:R-:W-:-:S04]  /*0660*/  FFMA R10, R23, R5, R10 ;  /* 0x00000005170a7223 */ /* 0x001fc8000000000a */
[----:B-1----:R-:W-:-:S04]  /*0670*/  FFMA R27, R11, R6, R10 ;  /* 0x000000060b1b7223 */ /* 0x002fc8000000000a */
[----:B--2---:R-:W-:Y:S01]  /*0680*/  FFMA R7, R4, R7, R27 ;  /* 0x0000000704077223 */ /* 0x004fe2000000001b */
[----:B------:R-:W-:-:S04]  /*0690*/  UIADD3 UR4, UPT, UPT, UR4, 0x2, URZ ;  /* 0x0000000204047890 */ /* 0x000fc8000fffe0ff */
[----:B------:R-:W-:Y:S01]  /*06a0*/  UISETP.NE.AND UP0, UPT, UR4, URZ, UPT ;  /* 0x000000ff0400728c */ /* 0x000fe2000bf05270 */
[----:B------:R-:W-:Y:S02]  /*06b0*/  IADD3 R18, PT, PT, R18, 0x20, RZ ;  /* 0x0000002012127810 */ /* 0x000fe40007ffe0ff */
[----:B------:R-:W-:Y:S02]  /*06c0*/  IADD3 R14, PT, PT, R14, 0x20, RZ ;  /* 0x000000200e0e7810 */ /* 0x000fe40007ffe0ff */
[----:B------:R-:W-:Y:S02]  /*06d0*/  IADD3 R17, PT, PT, R17, 0x20, RZ ;  /* 0x0000002011117810 */ /* 0x000fe40007ffe0ff */
[C---:B------:R-:W-:Y:S02]  /*06e0*/  LEA R19, R12.reuse, R19, 0x5 ;  /* 0x000000130c137211 */ /* 0x040fe400078e28ff */
[----:B------:R-:W-:Y:S01]  /*06f0*/  LEA R21, R12, R21, 0x5 ;  /* 0x000000150c157211 */ /* 0x000fe200078e28ff */
[----:B---3--:R-:W-:Y:S01]  /*0700*/  STS [R20], R9 ;  /* 0x0000000914007388 */ /* 0x008fe20000000800 */
[----:B------:R-:W-:Y:S06]  /*0710*/  BAR.SYNC.DEFER_BLOCKING 0x0 ;  /* 0x0000000000007b1d */ /* 0x000fec0000010000 */
[----:B------:R-:W-:Y:S04]  /*0720*/  LDS R5, [R16] ;  /* 0x0000000010057984 */ /* 0x000fe80000000800 */
[----:B------:R-:W0:Y:S04]  /*0730*/  LDS.128 R8, [R2] ;  /* 0x0000000002087984 */ /* 0x000e280000000c00 */
[----:B------:R-:W1:Y:S04]  /*0740*/  LDS R6, [R16+0x40] ;  /* 0x0000400010067984 */ /* 0x000e680000000800 */
[----:B------:R-:W2:Y:S04]  /*0750*/  LDS R23, [R16+0x80] ;  /* 0x0000800010177984 */ /* 0x000ea80000000800 */
[----:B------:R-:W3:Y:S04]  /*0760*/  LDS R26, [R16+0xc0] ;  /* 0x0000c000101a7984 */ /* 0x000ee80000000800 */
[----:B------:R-:W-:Y:S01]  /*0770*/  LDS R29, [R16+0x140] ;  /* 0x00014000101d7984 */ /* 0x000fe20000000800 */
[----:B0-----:R-:W-:-:S04]  /*0780*/  FFMA R8, R8, R5, R7 ;  /* 0x0000000508087223 */ /* 0x001fc80000000007 */
[----:B-1----:R-:W-:Y:S02]  /*0790*/  FFMA R6, R6, R9, R8 ;  /* 0x0000000906067223 */ /* 0x002fe40000000008 */
[----:B------:R-:W-:Y:S02]  /*07a0*/  LDS R9, [R16+0x100] ;  /* 0x0001000010097984 */ /* 0x000fe40000000800 */
[----:B--2---:R-:W-:Y:S02]  /*07b0*/  FFMA R27, R23, R10, R6 ;  /* 0x0000000a171b7223 */ /* 0x004fe40000000006 */
[----:B------:R-:W0:Y:S04]  /*07c0*/  LDS.128 R4, [R2+0x10] ;  /* 0x0000100002047984 */ /* 0x000e280000000c00 */
[----:B------:R-:W1:Y:S01]  /*07d0*/  LDS R23, [R16+0x180] ;  /* 0x0001800010177984 */ /* 0x000e620000000800 */
[----:B---3--:R-:W-:-:S03]  /*07e0*/  FFMA R11, R26, R11, R27 ;  /* 0x0000000b1a0b7223 */ /* 0x008fc6000000001b */
[----:B------:R-:W2:Y:S01]  /*07f0*/  LDS R26, [R16+0x1c0] ;  /* 0x0001c000101a7984 */ /* 0x000ea20000000800 */
[----:B0-----:R-:W-:-:S03]  /*0800*/  FFMA R4, R4, R9, R11 ;  /* 0x0000000904047223 */ /* 0x001fc6000000000b */
[----:B------:R-:W-:Y:S01]  /*0810*/  LDS.128 R8, [R2+0x20] ;  /* 0x0000200002087984 */ /* 0x000fe20000000c00 */
[----:B------:R-:W-:-:S03]  /*0820*/  FFMA R4, R29, R5, R4 ;  /* 0x000000051d047223 */ /* 0x000fc60000000004 */
[----:B------:R-:W0:Y:S04]  /*0830*/  LDS R5, [R16+0x200] ;  /* 0x0002000010057984 */ /* 0x000e280000000800 */
[----:B------:R-:W3:Y:S01]  /*0840*/  LDS R29, [R16+0x240] ;  /* 0x00024000101d7984 */ /* 0x000ee20000000800 */
[----:B-1----:R-:W-:-:S03]  /*0850*/  FFMA R27, R23, R6, R4 ;  /* 0x00000006171b7223 */ /* 0x002fc60000000004 */
[----:B------:R-:W1:Y:S01]  /*0860*/  LDS R23, [R16+0x280] ;  /* 0x0002800010177984 */ /* 0x000e620000000800 */
[----:B--2---:R-:W-:-:S03]  /*0870*/  FFMA R7, R26, R7, R27 ;  /* 0x000000071a077223 */ /* 0x004fc6000000001b */
[----:B------:R-:W2:Y:S04]  /*0880*/  LDS R26, [R16+0x2c0] ;  /* 0x0002c000101a7984 */ /* 0x000ea80000000800 */
[----:B------:R-:W-:Y:S01]  /*0890*/  LDS R27, [R16+0x340] ;  /* 0x00034000101b7984 */ /* 0x000fe20000000800 */
[----:B0-----:R-:W-:-:S03]  /*08a0*/  FFMA R8, R8, R5, R7 ;  /* 0x0000000508087223 */ /* 0x001fc60000000007 */
[----:B------:R-:W-:Y:S01]  /*08b0*/  LDS.128 R4, [R2+0x30] ;  /* 0x0000300002047984 */ /* 0x000fe20000000c00 */
[----:B---3--:R-:W-:-:S03]  /*08c0*/  FFMA R8, R29, R9, R8 ;  /* 0x000000091d087223 */ /* 0x008fc60000000008 */
[----:B------:R-:W0:Y:S01]  /*08d0*/  LDS R9, [R16+0x300] ;  /* 0x0003000010097984 */ /* 0x000e220000000800 */
[----:B-1----:R-:W-:-:S03]  /*08e0*/  FFMA R23, R23, R10, R8 ;  /* 0x0000000a17177223 */ /* 0x002fc60000000008 */
[----:B------:R-:W1:Y:S01]  /*08f0*/  LDS R8, [R16+0x380] ;  /* 0x0003800010087984 */ /* 0x000e620000000800 */
[----:B--2---:R-:W-:-:S03]  /*0900*/  FFMA R11, R26, R11, R23 ;  /* 0x0000000b1a0b7223 */ /* 0x004fc60000000017 */
[----:B------:R-:W2:Y:S01]  /*0910*/  LDS R23, [R16+0x3c0] ;  /* 0x0003c00010177984 */ /* 0x000ea20000000800 */
[----:B0-----:R-:W-:-:S04]  /*0920*/  FFMA R4, R4, R9, R11 ;  /* 0x0000000904047223 */ /* 0x001fc8000000000b */
[----:B------:R-:W-:-:S04]  /*0930*/  FFMA R5, R27, R5, R4 ;  /* 0x000000051b057223 */ /* 0x000fc80000000004 */
[----:B-1----:R-:W-:-:S04]  /*0940*/  FFMA R6, R8, R6, R5 ;  /* 0x0000000608067223 */ /* 0x002fc80000000005 */
[----:B--2---:R-:W-:Y:S01]  /*0950*/  FFMA R23, R23, R7, R6 ;  /* 0x0000000717177223 */ /* 0x004fe20000000006 */
[----:B------:R-:W-:Y:S06]  /*0960*/  BAR.SYNC.DEFER_BLOCKING 0x0 ;  /* 0x0000000000007b1d */ /* 0x000fec0000010000 */
[----:B------:R-:W-:Y:S05]  /*0970*/  BRA.U UP0, `(.L_x_11) ;  /* 0xfffffff9004c7547 */ /* 0x000fea000b83ffff */
[----:B------:R-:W-:-:S12]  /*0980*/  ULOP3.LUT UR4, UR6, 0x7fffffe0, URZ, 0xc0, !UPT ;  /* 0x7fffffe006047892 */ /* 0x000fd8000f8ec0ff */
.L_x_10:
[----:B------:R-:W-:-:S09]  /*0990*/  ULOP3.LUT UP0, URZ, UR6, 0x10, URZ, 0xc0, !UPT ;  /* 0x0000001006ff7892 */ /* 0x000fd2000f80c0ff */
[----:B------:R-:W-:Y:S05]  /*09a0*/  BRA.U !UP0, `(.L_x_9) ;  /* 0x0000000108e87547 */ /* 0x000fea000b800000 */
[----:B------:R-:W0:Y:S01]  /*09b0*/  LDCU UR5, c[0x0][0x398] ;  /* 0x00007300ff0577ac */ /* 0x000e220008000800 */
[----:B------:R-:W-:Y:S01]  /*09c0*/  IADD3 R7, PT, PT, R15, UR4, RZ ;  /* 0x000000040f077c10 */ /* 0x000fe2000fffe0ff */
[----:B------:R-:W-:Y:S01]  /*09d0*/  HFMA2 R15, -RZ, RZ, 0, 0 ;  /* 0x00000000ff0f7431 */ /* 0x000fe200000001ff */
[----:B------:R-:W-:Y:S01]  /*09e0*/  IADD3 R6, PT, PT, R13, UR4, RZ ;  /* 0x000000040d067c10 */ /* 0x000fe2000fffe0ff */
[----:B------:R-:W1:Y:S01]  /*09f0*/  LDCU UR6, c[0x0][0x39c] ;  /* 0x00007380ff0677ac */ /* 0x000e620008000800 */
[----:B------:R-:W-:Y:S02]  /*0a00*/  ISETP.GE.AND P0, PT, R7, UR7, PT ;  /* 0x0000000707007c0c */ /* 0x000fe4000bf06270 */
[----:B------:R-:W-:Y:S02]  /*0a10*/  ISETP.GE.AND P1, PT, R6, UR7, PT ;  /* 0x0000000706007c0c */ /* 0x000fe4000bf26270 */
[----:B------:R-:W-:Y:S02]  /*0a20*/  MOV R25, RZ ;  /* 0x000000ff00197202 */ /* 0x000fe40000000f00 */
[----:B0-----:R-:W-:-:S02]  /*0a30*/  ISETP.GE.OR P0, PT, R0, UR5, P0 ;  /* 0x0000000500007c0c */ /* 0x001fc40008706670 */
[----:B-1----:R-:W-:-:S11]  /*0a40*/  ISETP.GE.OR P1, PT, R3, UR6, P1 ;  /* 0x0000000603007c0c */ /* 0x002fd60008f26670 */
[----:B------:R-:W0:Y:S01]  /*0a50*/  @!P0 LDC.64 R8, c[0x0][0x380] ;  /* 0x0000e000ff088b82 */ /* 0x000e220000000a00 */
[----:B------:R-:W-:Y:S02]  /*0a60*/  @!P0 IMAD R7, R0, UR7, R7 ;  /* 0x0000000700078c24 */ /* 0x000fe4000f8e0207 */
[----:B------:R-:W-:-:S05]  /*0a70*/  @!P1 IMAD R13, R6, UR6, R3 ;  /* 0x00000006060d9c24 */ /* 0x000fca000f8e0203 */
[----:B------:R-:W1:Y:S01]  /*0a80*/  @!P1 LDC.64 R4, c[0x0][0x388] ;  /* 0x0000e200ff049b82 */ /* 0x000e620000000a00 */
[----:B0-----:R-:W-:-:S05]  /*0a90*/  @!P0 IMAD.WIDE R8, R7, 0x4, R8 ;  /* 0x0000000407088825 */ /* 0x001fca00078e0208 */
[----:B------:R-:W2:Y:S01]  /*0aa0*/  @!P0 LDG.E R15, desc[UR8][R8.64] ;  /* 0x00000008080f8981 */ /* 0x000ea2000c1e1900 */
[----:B-1----:R-:W-:-:S05]  /*0ab0*/  @!P1 IMAD.WIDE R12, R13, 0x4, R4 ;  /* 0x000000040d0c9825 */ /* 0x002fca00078e0204 */
        /* <DEDUP_REMOVED lines=8> */
[----:B------:R-:W3:Y:S04]  /*0b40*/  LDS R26, [R16+0xc0] ;  /* 0x0000c000101a7984 */ /* 0x000ee80000000800 */
[----:B------:R-:W-:Y:S04]  /*0b50*/  LDS R17, [R16+0x100] ;  /* 0x0001000010117984 */ /* 0x000fe80000000800 */
[----:B------:R-:W4:Y:S04]  /*0b60*/  LDS.128 R8, [R2+0x10] ;  /* 0x0000100002087984 */ /* 0x000f280000000c00 */
[----:B------:R-:W5:Y:S04]  /*0b70*/  LDS R18, [R16+0x140] ;  /* 0x0001400010127984 */ /* 0x000f680000000800 */
[----:B------:R-:W5:Y:S04]  /*0b80*/  LDS R19, [R16+0x180] ;  /* 0x0001800010137984 */ /* 0x000f680000000800 */
[----:B------:R-:W5:Y:S04]  /*0b90*/  LDS R24, [R16+0x1c0] ;  /* 0x0001c00010187984 */ /* 0x000f680000000800 */
[----:B------:R-:W-:Y:S01]  /*0ba0*/  LDS R25, [R16+0x200] ;  /* 0x0002000010197984 */ /* 0x000fe20000000800 */
[----:B0-----:R-:W-:-:S03]  /*0bb0*/  FFMA R20, R4, R14, R23 ;  /* 0x0000000e04147223 */ /* 0x001fc60000000017 */
[----:B------:R-:W0:Y:S01]  /*0bc0*/  LDS.128 R12, [R2+0x20] ;  /* 0x00002000020c7984 */ /* 0x000e220000000c00 */
[----:B-1----:R-:W-:-:S03]  /*0bd0*/  FFMA R20, R27, R5, R20 ;  /* 0x000000051b147223 */ /* 0x002fc60000000014 */
[----:B------:R-:W1:Y:S01]  /*0be0*/  LDS R4, [R16+0x240] ;  /* 0x0002400010047984 */ /* 0x000e620000000800 */
[----:B--2---:R-:W-:-:S03]  /*0bf0*/  FFMA R21, R21, R6, R20 ;  /* 0x0000000615157223 */ /* 0x004fc60000000014 */
[----:B------:R-:W2:Y:S04]  /*0c00*/  LDS R5, [R16+0x280] ;  /* 0x0002800010057984 */ /* 0x000ea80000000800 */
[----:B------:R-:W2:Y:S01]  /*0c10*/  LDS R6, [R16+0x2c0] ;  /* 0x0002c00010067984 */ /* 0x000ea20000000800 */
[----:B---3--:R-:W-:-:S03]  /*0c20*/  FFMA R27, R26, R7, R21 ;  /* 0x000000071a1b7223 */ /* 0x008fc60000000015 */
[----:B------:R-:W-:Y:S04]  /*0c30*/  LDS R7, [R16+0x300] ;  /* 0x0003000010077984 */ /* 0x000fe80000000800 */
[----:B------:R-:W3:Y:S01]  /*0c40*/  LDS.128 R20, [R2+0x30] ;  /* 0x0000300002147984 */ /* 0x000ee20000000c00 */
[----:B----4-:R-:W-:-:S03]  /*0c50*/  FFMA R27, R8, R17, R27 ;  /* 0x00000011081b7223 */ /* 0x010fc6000000001b */
[----:B------:R-:W4:Y:S04]  /*0c60*/  LDS R26, [R16+0x340] ;  /* 0x00034000101a7984 */ /* 0x000f280000000800 */
[----:B------:R-:W4:Y:S01]  /*0c70*/  LDS R17, [R16+0x380] ;  /* 0x0003800010117984 */ /* 0x000f220000000800 */
[----:B-----5:R-:W-:-:S03]  /*0c80*/  FFMA R18, R18, R9, R27 ;  /* 0x0000000912127223 */ /* 0x020fc6000000001b */
[----:B------:R-:W5:Y:S01]  /*0c90*/  LDS R8, [R16+0x3c0] ;  /* 0x0003c00010087984 */ /* 0x000f620000000800 */
[----:B------:R-:W-:-:S04]  /*0ca0*/  FFMA R19, R19, R10, R18 ;  /* 0x0000000a13137223 */ /* 0x000fc80000000012 */
[----:B------:R-:W-:-:S04]  /*0cb0*/  FFMA R11, R24, R11, R19 ;  /* 0x0000000b180b7223 */ /* 0x000fc80000000013 */
[----:B0-----:R-:W-:-:S04]  /*0cc0*/  FFMA R11, R12, R25, R11 ;  /* 0x000000190c0b7223 */ /* 0x001fc8000000000b */
[----:B-1----:R-:W-:-:S04]  /*0cd0*/  FFMA R4, R4, R13, R11 ;  /* 0x0000000d04047223 */ /* 0x002fc8000000000b */
[----:B--2---:R-:W-:-:S04]  /*0ce0*/  FFMA R5, R5, R14, R4 ;  /* 0x0000000e05057223 */ /* 0x004fc80000000004 */
[----:B------:R-:W-:-:S04]  /*0cf0*/  FFMA R5, R6, R15, R5 ;  /* 0x0000000f06057223 */ /* 0x000fc80000000005 */
[----:B---3--:R-:W-:-:S04]  /*0d00*/  FFMA R5, R20, R7, R5 ;  /* 0x0000000714057223 */ /* 0x008fc80000000005 */
[----:B----4-:R-:W-:-:S04]  /*0d10*/  FFMA R26, R26, R21, R5 ;  /* 0x000000151a1a7223 */ /* 0x010fc80000000005 */
[----:B------:R-:W-:-:S04]  /*0d20*/  FFMA R17, R17, R22, R26 ;  /* 0x0000001611117223 */ /* 0x000fc8000000001a */
[----:B-----5:R-:W-:Y:S01]  /*0d30*/  FFMA R23, R8, R23, R17 ;  /* 0x0000001708177223 */ /* 0x020fe20000000011 */
[----:B------:R-:W-:Y:S06]  /*0d40*/  BAR.SYNC.DEFER_BLOCKING 0x0 ;  /* 0x0000000000007b1d */ /* 0x000fec0000010000 */
.L_x_9:
[----:B------:R-:W0:Y:S02]  /*0d50*/  LDCU.64 UR4, c[0x0][0x398] ;  /* 0x00007300ff0477ac */ /* 0x000e240008000a00 */
[----:B0-----:R-:W-:-:S04]  /*0d60*/  ISETP.GE.AND P0, PT, R3, UR5, PT ;  /* 0x0000000503007c0c */ /* 0x001fc8000bf06270 */
[----:B------:R-:W-:-:S13]  /*0d70*/  ISETP.GE.OR P0, PT, R0, UR4, P0 ;  /* 0x0000000400007c0c */ /* 0x000fda0008706670 */
[----:B------:R-:W-:Y:S05]  /*0d80*/  @P0 EXIT ;  /* 0x000000000000094d */ /* 0x000fea0003800000 */
[----:B------:R-:W0:Y:S01]  /*0d90*/  LDC.64 R4, c[0x0][0x390] ;  /* 0x0000e400ff047b82 */ /* 0x000e220000000a00 */
[----:B------:R-:W-:-:S04]  /*0da0*/  IMAD R3, R0, UR5, R3 ;  /* 0x0000000500037c24 */ /* 0x000fc8000f8e0203 */
[----:B0-----:R-:W-:-:S05]  /*0db0*/  IMAD.WIDE R2, R3, 0x4, R4 ;  /* 0x0000000403027825 */ /* 0x001fca00078e0204 */
[----:B------:R-:W-:Y:S01]  /*0dc0*/  STG.E desc[UR8][R2.64], R23 ;  /* 0x0000001702007986 */ /* 0x000fe2000c101908 */
[----:B------:R-:W-:Y:S05]  /*0dd0*/  EXIT ;  /* 0x000000000000794d */ /* 0x000fea0003800000 */
.L_x_12:
        /* <DEDUP_REMOVED lines=10> */
.L_x_16:


//--------------------- .nv.shared.reserved.0     --------------------------
	.section	.nv.shared.reserved.0,"aw",@nobits
	.weak		__nv_reservedSMEM_offset_0_alias
	.size		__nv_reservedSMEM_offset_0_alias, 0, 64
	.other		__nv_reservedSMEM_offset_0_alias,@"STO_CUDA_RESERVED_SHARED STV_DEFAULT"
__nv_reservedSMEM_offset_0_alias:
	.zero		0
	.zero		64


//--------------------- .nv.shared._Z13matmul_kernelPKfS0_Pfiii --------------------------
	.section	.nv.shared._Z13matmul_kernelPKfS0_Pfiii,"aw",@nobits
	.sectionflags	@""
	.align	4
.nv.shared._Z13matmul_kernelPKfS0_Pfiii:
	.zero		3072


//--------------------- .nv.constant0._Z9bias_gradPKfPfii --------------------------
	.section	.nv.constant0._Z9bias_gradPKfPfii,"a",@progbits
	.sectionflags	@""
	.align	4
.nv.constant0._Z9bias_gradPKfPfii:
	.zero		920


//--------------------- .nv.constant0._Z8add_biasPfPKfii --------------------------
	.section	.nv.constant0._Z8add_biasPfPKfii,"a",@progbits
	.sectionflags	@""
	.align	4
.nv.constant0._Z8add_biasPfPKfii:
	.zero		920


//--------------------- .nv.constant0._Z16transpose_kernelPKfPfii --------------------------
	.section	.nv.constant0._Z16transpose_kernelPKfPfii,"a",@progbits
	.sectionflags	@""
	.align	4
.nv.constant0._Z16transpose_kernelPKfPfii:
	.zero		920


//--------------------- .nv.constant0._Z13matmul_kernelPKfS0_Pfiii --------------------------
	.section	.nv.constant0._Z13matmul_kernelPKfS0_Pfiii,"a",@progbits
	.sectionflags	@""
	.align	4
.nv.constant0._Z13matmul_kernelPKfS0_Pfiii:
	.zero		932


//--------------------- SYMBOLS --------------------------

	.type		.nv.reservedSmem.offset0,@object
	.size		.nv.reservedSmem.offset0,0x4
	.type		.nv.reservedSmem.cap,@object
	.size		.nv.reservedSmem.cap,0x4
